	.target	sm_100a

	.elftype	@"ET_EXEC"


//--------------------- .note.nv.tkinfo           --------------------------
	.section	.note.nv.tkinfo,"",@"SHT_NOTE"
	.sectionflags	@"SHF_NOTE_NV_TKINFO"
	.tkinfo
        /*0018*/ 	.word	0x00000002
        /*0030*/ 	.string	""
        /*0030*/ 	.string	"ptxas"
        /*0030*/ 	.string	"Cuda compilation tools, release 13.0, V13.0.88"
        /*0030*/ 	.string	"Build cuda_13.0.r13.0/compiler.36424714_0"
        /*0030*/ 	.string	"-arch sm_100a -m 64 "



//--------------------- .note.nv.cuinfo           --------------------------
	.section	.note.nv.cuinfo,"",@"SHT_NOTE"
	.sectionflags	@"SHF_NOTE_NV_CUINFO"
        /*0018*/ 	.short	0x0002
        /*001a*/ 	.short	0x0064
        /*001c*/ 	.short	0x0082
	.zero		2


//--------------------- .nv.info                  --------------------------
	.section	.nv.info,"",@"SHT_CUDA_INFO"
	.align	4


	//----- nvinfo : EIATTR_REGCOUNT
	.align		4
        /*0000*/ 	.byte	0x04, 0x2f
        /*0002*/ 	.short	(.L_19 - .L_18)
	.align		4
.L_18:
        /*0004*/ 	.word	index@(_ZN7cutlass13device_kernelINS_4gemm6kernel13GemmUniversalIN4cute5tupleIJiiiiEEENS1_10collective13CollectiveMmaINS1_35MainloopSm100TmaUmmaWarpSpecializedILi4ELi2ELi4ENS5_IJNS4_1CILi2EEENSA_ILi1EEESC_EEEEENS5_IJNSA_ILi128EEESF_NSA_ILi64EEEEEENS_12float_e5m2_tENS5_IJlSC_lEEESI_SJ_NS4_8TiledMMAINS4_8MMA_AtomIJNS4_10MMA_TraitsINS4_25SM100_MMA_F8F6F4_2x1SM_SSEJSI_SI_fSF_SF_NS4_17integral_constantINS4_4UMMA5MajorELSQ_0EEESR_NSO_INSP_7ScaleInELSS_0EEEST_EEEEEENS4_6LayoutINS5_IJSC_SC_SC_EEENS5_IJNSA_ILi0EEESY_SY_EEEEENS5_IJNS4_10UnderscoreES11_S11_EEEEENS4_18SM100_TMA_2SM_LOADENS4_14ComposedLayoutINS4_7SwizzleILi2ELi4ELi3EEENS4_18smem_ptr_flag_bitsILi8EEENSW_INS5_IJNSA_ILi8EEESG_EEENS5_IJSG_SC_EEEEEEEvNS4_8identityES14_S1E_vS1F_EENS_8epilogue10collective18CollectiveEpilogueINS1H_23Sm100TmaWarpSpecializedILi2ELi2ELi32ELb0ELb0EEEJNS5_IJSG_SF_SG_EEENS5_IJNSW_ISG_SC_EENSW_INS5_IJNSA_ILi32EEESB_EEENS5_IJSC_SG_EEEEEEEESI_SJ_SI_SJ_NS1H_6fusion15FusionCallbacksIS1L_NS1T_17LinearCombinationISI_fSI_fLNS_15FloatRoundStyleE2EEES1M_S1S_JEEENS4_5SM1004TMEM4LOAD26SM100_TMEM_LOAD_32dp32b32xENS4_13SM90_TMA_LOADENS15_INS16_ILi1ELi4ELi3EEES19_NSW_INS5_IJS1A_S1O_EEENS5_IJS1O_SC_EEEEEEENS4_39AutoVectorizingCopyWithAssumedAlignmentILi128EEENS4_14SM90_TMA_STOREES28_S2A_S2A_EEEvvEEEEvNT_6ParamsE)
        /*0008*/ 	.word	0x00000080


	//----- nvinfo : EIATTR_FRAME_SIZE
	.align		4
.L_19:
        /*000c*/ 	.byte	0x04, 0x11
        /*000e*/ 	.short	(.L_21 - .L_20)
	.align		4
.L_20:
        /*0010*/ 	.word	index@($__internal_2_$__cuda_sm10x_tcgen05_guardrail_trap_unallocated_columns_being_dealloced)
        /*0014*/ 	.word	0x00000000


	//----- nvinfo : EIATTR_FRAME_SIZE
	.align		4
.L_21:
        /*0018*/ 	.byte	0x04, 0x11
        /*001a*/ 	.short	(.L_23 - .L_22)
	.align		4
.L_22:
        /*001c*/ 	.word	index@($__internal_1_$__cuda_sm10x_tcgen05_guardrail_trap_phase_invalid_during_alloc)
        /*0020*/ 	.word	0x00000000


	//----- nvinfo : EIATTR_FRAME_SIZE
	.align		4
.L_23:
        /*0024*/ 	.byte	0x04, 0x11
        /*0026*/ 	.short	(.L_25 - .L_24)
	.align		4
.L_24:
        /*0028*/ 	.word	index@($__internal_0_$__cuda_sm10x_tcgen05_guardrail_trap_col_being_dealloced_not_returned_by_alloc)
        /*002c*/ 	.word	0x00000000


	//----- nvinfo : EIATTR_FRAME_SIZE
	.align		4
.L_25:
        /*0030*/ 	.byte	0x04, 0x11
        /*0032*/ 	.short	(.L_27 - .L_26)
	.align		4
.L_26:
        /*0034*/ 	.word	index@(_ZN7cutlass13device_kernelINS_4gemm6kernel13GemmUniversalIN4cute5tupleIJiiiiEEENS1_10collective13CollectiveMmaINS1_35MainloopSm100TmaUmmaWarpSpecializedILi4ELi2ELi4ENS5_IJNS4_1CILi2EEENSA_ILi1EEESC_EEEEENS5_IJNSA_ILi128EEESF_NSA_ILi64EEEEEENS_12float_e5m2_tENS5_IJlSC_lEEESI_SJ_NS4_8TiledMMAINS4_8MMA_AtomIJNS4_10MMA_TraitsINS4_25SM100_MMA_F8F6F4_2x1SM_SSEJSI_SI_fSF_SF_NS4_17integral_constantINS4_4UMMA5MajorELSQ_0EEESR_NSO_INSP_7ScaleInELSS_0EEEST_EEEEEENS4_6LayoutINS5_IJSC_SC_SC_EEENS5_IJNSA_ILi0EEESY_SY_EEEEENS5_IJNS4_10UnderscoreES11_S11_EEEEENS4_18SM100_TMA_2SM_LOADENS4_14ComposedLayoutINS4_7SwizzleILi2ELi4ELi3EEENS4_18smem_ptr_flag_bitsILi8EEENSW_INS5_IJNSA_ILi8EEESG_EEENS5_IJSG_SC_EEEEEEEvNS4_8identityES14_S1E_vS1F_EENS_8epilogue10collective18CollectiveEpilogueINS1H_23Sm100TmaWarpSpecializedILi2ELi2ELi32ELb0ELb0EEEJNS5_IJSG_SF_SG_EEENS5_IJNSW_ISG_SC_EENSW_INS5_IJNSA_ILi32EEESB_EEENS5_IJSC_SG_EEEEEEEESI_SJ_SI_SJ_NS1H_6fusion15FusionCallbacksIS1L_NS1T_17LinearCombinationISI_fSI_fLNS_15FloatRoundStyleE2EEES1M_S1S_JEEENS4_5SM1004TMEM4LOAD26SM100_TMEM_LOAD_32dp32b32xENS4_13SM90_TMA_LOADENS15_INS16_ILi1ELi4ELi3EEES19_NSW_INS5_IJS1A_S1O_EEENS5_IJS1O_SC_EEEEEEENS4_39AutoVectorizingCopyWithAssumedAlignmentILi128EEENS4_14SM90_TMA_STOREES28_S2A_S2A_EEEvvEEEEvNT_6ParamsE)
        /*0038*/ 	.word	0x00000000


	//----- nvinfo : EIATTR_MIN_STACK_SIZE
	.align		4
.L_27:
        /*003c*/ 	.byte	0x04, 0x12
        /*003e*/ 	.short	(.L_29 - .L_28)
	.align		4
.L_28:
        /*0040*/ 	.word	index@(_ZN7cutlass13device_kernelINS_4gemm6kernel13GemmUniversalIN4cute5tupleIJiiiiEEENS1_10collective13CollectiveMmaINS1_35MainloopSm100TmaUmmaWarpSpecializedILi4ELi2ELi4ENS5_IJNS4_1CILi2EEENSA_ILi1EEESC_EEEEENS5_IJNSA_ILi128EEESF_NSA_ILi64EEEEEENS_12float_e5m2_tENS5_IJlSC_lEEESI_SJ_NS4_8TiledMMAINS4_8MMA_AtomIJNS4_10MMA_TraitsINS4_25SM100_MMA_F8F6F4_2x1SM_SSEJSI_SI_fSF_SF_NS4_17integral_constantINS4_4UMMA5MajorELSQ_0EEESR_NSO_INSP_7ScaleInELSS_0EEEST_EEEEEENS4_6LayoutINS5_IJSC_SC_SC_EEENS5_IJNSA_ILi0EEESY_SY_EEEEENS5_IJNS4_10UnderscoreES11_S11_EEEEENS4_18SM100_TMA_2SM_LOADENS4_14ComposedLayoutINS4_7SwizzleILi2ELi4ELi3EEENS4_18smem_ptr_flag_bitsILi8EEENSW_INS5_IJNSA_ILi8EEESG_EEENS5_IJSG_SC_EEEEEEEvNS4_8identityES14_S1E_vS1F_EENS_8epilogue10collective18CollectiveEpilogueINS1H_23Sm100TmaWarpSpecializedILi2ELi2ELi32ELb0ELb0EEEJNS5_IJSG_SF_SG_EEENS5_IJNSW_ISG_SC_EENSW_INS5_IJNSA_ILi32EEESB_EEENS5_IJSC_SG_EEEEEEEESI_SJ_SI_SJ_NS1H_6fusion15FusionCallbacksIS1L_NS1T_17LinearCombinationISI_fSI_fLNS_15FloatRoundStyleE2EEES1M_S1S_JEEENS4_5SM1004TMEM4LOAD26SM100_TMEM_LOAD_32dp32b32xENS4_13SM90_TMA_LOADENS15_INS16_ILi1ELi4ELi3EEES19_NSW_INS5_IJS1A_S1O_EEENS5_IJS1O_SC_EEEEEEENS4_39AutoVectorizingCopyWithAssumedAlignmentILi128EEENS4_14SM90_TMA_STOREES28_S2A_S2A_EEEvvEEEEvNT_6ParamsE)
        /*0044*/ 	.word	0x00000000
.L_29:


//--------------------- .nv.compat                --------------------------
	.section	.nv.compat,"",@"SHT_CUDA_COMPAT_INFO"
	.align	4
        /*0000*/ 	.byte	0x02, 0x09, 0x01, 0x00, 0x02, 0x02, 0x02, 0x00, 0x02, 0x05, 0x05, 0x00, 0x03, 0x07, 0x01, 0x01
        /*0010*/ 	.byte	0x02, 0x03, 0x01, 0x00, 0x02, 0x06, 0x01, 0x00, 0x04, 0x0b, 0x08, 0x00, 0x09, 0x00, 0x00, 0x00
        /*0020*/ 	.byte	0x00, 0x00, 0x00, 0x00


//--------------------- .nv.info._ZN7cutlass13device_kernelINS_4gemm6kernel13GemmUniversalIN4cute5tupleIJiiiiEEENS1_10collective13CollectiveMmaINS1_35MainloopSm100TmaUmmaWarpSpecializedILi4ELi2ELi4ENS5_IJNS4_1CILi2EEENSA_ILi1EEESC_EEEEENS5_IJNSA_ILi128EEESF_NSA_ILi64EEEEEENS_12float_e5m2_tENS5_IJlSC_lEEESI_SJ_NS4_8TiledMMAINS4_8MMA_AtomIJNS4_10MMA_TraitsINS4_25SM100_MMA_F8F6F4_2x1SM_SSEJSI_SI_fSF_SF_NS4_17integral_constantINS4_4UMMA5MajorELSQ_0EEESR_NSO_INSP_7ScaleInELSS_0EEEST_EEEEEENS4_6LayoutINS5_IJSC_SC_SC_EEENS5_IJNSA_ILi0EEESY_SY_EEEEENS5_IJNS4_10UnderscoreES11_S11_EEEEENS4_18SM100_TMA_2SM_LOADENS4_14ComposedLayoutINS4_7SwizzleILi2ELi4ELi3EEENS4_18smem_ptr_flag_bitsILi8EEENSW_INS5_IJNSA_ILi8EEESG_EEENS5_IJSG_SC_EEEEEEEvNS4_8identityES14_S1E_vS1F_EENS_8epilogue10collective18CollectiveEpilogueINS1H_23Sm100TmaWarpSpecializedILi2ELi2ELi32ELb0ELb0EEEJNS5_IJSG_SF_SG_EEENS5_IJNSW_ISG_SC_EENSW_INS5_IJNSA_ILi32EEESB_EEENS5_IJSC_SG_EEEEEEEESI_SJ_SI_SJ_NS1H_6fusion15FusionCallbacksIS1L_NS1T_17LinearCombinationISI_fSI_fLNS_15FloatRoundStyleE2EEES1M_S1S_JEEENS4_5SM1004TMEM4LOAD26SM100_TMEM_LOAD_32dp32b32xENS4_13SM90_TMA_LOADENS15_INS16_ILi1ELi4ELi3EEES19_NSW_INS5_IJS1A_S1O_EEENS5_IJS1O_SC_EEEEEEENS4_39AutoVectorizingCopyWithAssumedAlignmentILi128EEENS4_14SM90_TMA_STOREES28_S2A_S2A_EEEvvEEEEvNT_6ParamsE --------------------------
	.section	.nv.info._ZN7cutlass13device_kernelINS_4gemm6kernel13GemmUniversalIN4cute5tupleIJiiiiEEENS1_10collective13CollectiveMmaINS1_35MainloopSm100TmaUmmaWarpSpecializedILi4ELi2ELi4ENS5_IJNS4_1CILi2EEENSA_ILi1EEESC_EEEEENS5_IJNSA_ILi128EEESF_NSA_ILi64EEEEEENS_12float_e5m2_tENS5_IJlSC_lEEESI_SJ_NS4_8TiledMMAINS4_8MMA_AtomIJNS4_10MMA_TraitsINS4_25SM100_MMA_F8F6F4_2x1SM_SSEJSI_SI_fSF_SF_NS4_17integral_constantINS4_4UMMA5MajorELSQ_0EEESR_NSO_INSP_7ScaleInELSS_0EEEST_EEEEEENS4_6LayoutINS5_IJSC_SC_SC_EEENS5_IJNSA_ILi0EEESY_SY_EEEEENS5_IJNS4_10UnderscoreES11_S11_EEEEENS4_18SM100_TMA_2SM_LOADENS4_14ComposedLayoutINS4_7SwizzleILi2ELi4ELi3EEENS4_18smem_ptr_flag_bitsILi8EEENSW_INS5_IJNSA_ILi8EEESG_EEENS5_IJSG_SC_EEEEEEEvNS4_8identityES14_S1E_vS1F_EENS_8epilogue10collective18CollectiveEpilogueINS1H_23Sm100TmaWarpSpecializedILi2ELi2ELi32ELb0ELb0EEEJNS5_IJSG_SF_SG_EEENS5_IJNSW_ISG_SC_EENSW_INS5_IJNSA_ILi32EEESB_EEENS5_IJSC_SG_EEEEEEEESI_SJ_SI_SJ_NS1H_6fusion15FusionCallbacksIS1L_NS1T_17LinearCombinationISI_fSI_fLNS_15FloatRoundStyleE2EEES1M_S1S_JEEENS4_5SM1004TMEM4LOAD26SM100_TMEM_LOAD_32dp32b32xENS4_13SM90_TMA_LOADENS15_INS16_ILi1ELi4ELi3EEES19_NSW_INS5_IJS1A_S1O_EEENS5_IJS1O_SC_EEEEEEENS4_39AutoVectorizingCopyWithAssumedAlignmentILi128EEENS4_14SM90_TMA_STOREES28_S2A_S2A_EEEvvEEEEvNT_6ParamsE,"",@"SHT_CUDA_INFO"
	.sectionflags	@""
	.align	4


	//----- nvinfo : EIATTR_CUDA_API_VERSION
	.align		4
        /*0000*/ 	.byte	0x04, 0x37
        /*0002*/ 	.short	(.L_31 - .L_30)
.L_30:
        /*0004*/ 	.word	0x00000082


	//----- nvinfo : EIATTR_KPARAM_INFO
	.align		4
.L_31:
        /*0008*/ 	.byte	0x04, 0x17
        /*000a*/ 	.short	(.L_33 - .L_32)
.L_32:
        /*000c*/ 	.word	0x00000000
        /*0010*/ 	.short	0x0000
        /*0012*/ 	.short	0x0000
        /*0014*/ 	.byte	0x00, 0xf0, 0x01, 0x20


	//----- nvinfo : EIATTR_AT_ENTRY_FRAGMENTS
	.align		4
.L_33:
        /*0018*/ 	.byte	0x04, 0x4f
        /*001a*/ 	.short	(.L_35 - .L_34)


	//   ....[0]....
.L_34:
        /*001c*/ 	.word	0x00000007


	//----- nvinfo : EIATTR_RESERVED_SMEM_USED
	.align		4
.L_35:
        /*0020*/ 	.byte	0x01, 0x41
	.zero		2


	//----- nvinfo : EIATTR_SPARSE_MMA_MASK
	.align		4
        /*0024*/ 	.byte	0x03, 0x50
        /*0026*/ 	.short	0x0000


	//----- nvinfo : EIATTR_TCGEN05_2CTA_USED
	.align		4
        /*0028*/ 	.byte	0x01, 0x52
	.zero		2


	//----- nvinfo : EIATTR_MAXREG_COUNT
	.align		4
        /*002c*/ 	.byte	0x03, 0x1b
        /*002e*/ 	.short	0x00ff


	//----- nvinfo : EIATTR_NUM_BARRIERS
	.align		4
        /*0030*/ 	.byte	0x02, 0x4c
        /*0032*/ 	.byte	0x07
	.zero		1


	//----- nvinfo : EIATTR_EXTERNS
	.align		4
        /*0034*/ 	.byte	0x04, 0x0f
        /*0036*/ 	.short	(.L_37 - .L_36)


	//   ....[0]....
	.align		4
.L_36:
        /*0038*/ 	.word	index@(__assertfail)


	//----- nvinfo : EIATTR_MERCURY_ISA_VERSION
	.align		4
.L_37:
        /*003c*/ 	.byte	0x03, 0x5f
        /*003e*/ 	.short	0x0101


	//----- nvinfo : EIATTR_INT_WARP_WIDE_INSTR_OFFSETS
	.align		4
        /*0040*/ 	.byte	0x04, 0x31
        /*0042*/ 	.short	(.L_39 - .L_38)


	//   ....[0]....
.L_38:
        /*0044*/ 	.word	0x00000cd0


	//   ....[1]....
        /*0048*/ 	.word	0x00000d70


	//   ....[2]....
        /*004c*/ 	.word	0x000020a0


	//   ....[3]....
        /*0050*/ 	.word	0x00003ea0


	//   ....[4]....
        /*0054*/ 	.word	0x00003ec0


	//   ....[5]....
        /*0058*/ 	.word	0x00003ef0


	//   ....[6]....
        /*005c*/ 	.word	0x00004820


	//   ....[7]....
        /*0060*/ 	.word	0x00004840


	//   ....[8]....
        /*0064*/ 	.word	0x00004940


	//   ....[9]....
        /*0068*/ 	.word	0x00004ad0


	//   ....[10]....
        /*006c*/ 	.word	0x00004ae0


	//   ....[11]....
        /*0070*/ 	.word	0x00004c70


	//----- nvinfo : EIATTR_COOP_GROUP_MASK_REGIDS
	.align		4
.L_39:
        /*0074*/ 	.byte	0x04, 0x29
        /*0076*/ 	.short	(.L_41 - .L_40)


	//   ....[0]....
.L_40:
        /*0078*/ 	.word	0xffffffff


	//   ....[1]....
        /*007c*/ 	.word	0xffffffff


	//   ....[2]....
        /*0080*/ 	.word	0xffffffff


	//   ....[3]....
        /*0084*/ 	.word	0xffffffff


	//   ....[4]....
        /*0088*/ 	.word	0xffffffff


	//   ....[5]....
        /*008c*/ 	.word	0xffffffff


	//   ....[6]....
        /*0090*/ 	.word	0xffffffff


	//   ....[7]....
        /*0094*/ 	.word	0xffffffff


	//   ....[8]....
        /*0098*/ 	.word	0xffffffff


	//   ....[9]....
        /*009c*/ 	.word	0xffffffff


	//   ....[10]....
        /*00a0*/ 	.word	0xffffffff


	//   ....[11]....
        /*00a4*/ 	.word	0xffffffff


	//   ....[12]....
        /*00a8*/ 	.word	0xffffffff


	//   ....[13]....
        /*00ac*/ 	.word	0xffffffff


	//----- nvinfo : EIATTR_COOP_GROUP_INSTR_OFFSETS
	.align		4
.L_41:
        /*00b0*/ 	.byte	0x04, 0x28
        /*00b2*/ 	.short	(.L_43 - .L_42)


	//   ....[0]....
.L_42:
        /*00b4*/ 	.word	0x000000c0


	//   ....[1]....
        /*00b8*/ 	.word	0x00000500


	//   ....[2]....
        /*00bc*/ 	.word	0x00000680


	//   ....[3]....
        /*00c0*/ 	.word	0x000007d0


	//   ....[4]....
        /*00c4*/ 	.word	0x000008c0


	//   ....[5]....
        /*00c8*/ 	.word	0x00000a20


	//   ....[6]....
        /*00cc*/ 	.word	0x00000bb0


	//   ....[7]....
        /*00d0*/ 	.word	0x00000df0


	//   ....[8]....
        /*00d4*/ 	.word	0x00001f80


	//   ....[9]....
        /*00d8*/ 	.word	0x00002d60


	//   ....[10]....
        /*00dc*/ 	.word	0x00003230


	//   ....[11]....
        /*00e0*/ 	.word	0x00003260


	//   ....[12]....
        /*00e4*/ 	.word	0x00003da0


	//   ....[13]....
        /*00e8*/ 	.word	0x00003fb0


	//----- nvinfo : EIATTR_VRC_CTA_INIT_COUNT
	.align		4
.L_43:
        /*00ec*/ 	.byte	0x02, 0x4a
        /*00ee*/ 	.byte	0x80
	.zero		1


	//----- nvinfo : EIATTR_SYSCALL_OFFSETS
	.align		4
        /*00f0*/ 	.byte	0x04, 0x46
        /*00f2*/ 	.short	(.L_45 - .L_44)


	//   ....[0]....
.L_44:
        /*00f4*/ 	.word	0x000056c0


	//   ....[1]....
        /*00f8*/ 	.word	0x00005800


	//   ....[2]....
        /*00fc*/ 	.word	0x00005ff0


	//   ....[3]....
        /*0100*/ 	.word	0x00006dd0


	//----- nvinfo : EIATTR_MBARRIER_INSTR_OFFSETS
	.align		4
.L_45:
        /*0104*/ 	.byte	0x04, 0x39
        /*0106*/ 	.short	(.L_47 - .L_46)


	//   ....[0]....
.L_46:
        /*0108*/ 	.word	0x000005f0
        /*010c*/ 	.word	0x000000ff
        /*0110*/ 	.word	0x00000000
        /*0114*/ 	.short	0x0100
        /*0116*/ 	.byte	0x08
	.zero		1


	//   ....[1]....
        /*0118*/ 	.word	0x00000600
        /*011c*/ 	.word	0x000000ff
        /*0120*/ 	.word	0x00000020
        /*0124*/ 	.short	0x0100
        /*0126*/ 	.byte	0x08
	.zero		1


	//   ....[2]....
        /*0128*/ 	.word	0x00000610
        /*012c*/ 	.word	0x000000ff
        /*0130*/ 	.word	0x00000008
        /*0134*/ 	.short	0x0100
        /*0136*/ 	.byte	0x08
	.zero		1


	//   ....[3]....
        /*0138*/ 	.word	0x00000620
        /*013c*/ 	.word	0x000000ff
        /*0140*/ 	.word	0x00000028
        /*0144*/ 	.short	0x0100
        /*0146*/ 	.byte	0x08
	.zero		1


	//   ....[4]....
        /*0148*/ 	.word	0x00000630
        /*014c*/ 	.word	0x000000ff
        /*0150*/ 	.word	0x00000010
        /*0154*/ 	.short	0x0100
        /*0156*/ 	.byte	0x08
	.zero		1


	//   ....[5]....
        /*0158*/ 	.word	0x00000640
        /*015c*/ 	.word	0x000000ff
        /*0160*/ 	.word	0x00000030
        /*0164*/ 	.short	0x0100
        /*0166*/ 	.byte	0x08
	.zero		1


	//   ....[6]....
        /*0168*/ 	.word	0x00000650
        /*016c*/ 	.word	0x000000ff
        /*0170*/ 	.word	0x00000018
        /*0174*/ 	.short	0x0100
        /*0176*/ 	.byte	0x08
	.zero		1


	//   ....[7]....
        /*0178*/ 	.word	0x00000660
        /*017c*/ 	.word	0x000000ff
        /*0180*/ 	.word	0x00000038
        /*0184*/ 	.short	0x0100
        /*0186*/ 	.byte	0x08
	.zero		1


	//   ....[8]....
        /*0188*/ 	.word	0x00000780
        /*018c*/ 	.word	0x000000ff
        /*0190*/ 	.word	0x00000040
        /*0194*/ 	.short	0x0100
        /*0196*/ 	.byte	0x09
	.zero		1


	//   ....[9]....
        /*0198*/ 	.word	0x00000790
        /*019c*/ 	.word	0x000000ff
        /*01a0*/ 	.word	0x00000050
        /*01a4*/ 	.short	0x0100
        /*01a6*/ 	.byte	0x09
	.zero		1


	//   ....[10]....
        /*01a8*/ 	.word	0x000007a0
        /*01ac*/ 	.word	0x000000ff
        /*01b0*/ 	.word	0x00000048
        /*01b4*/ 	.short	0x0100
        /*01b6*/ 	.byte	0x09
	.zero		1


	//   ....[11]....
        /*01b8*/ 	.word	0x000007b0
        /*01bc*/ 	.word	0x000000ff
        /*01c0*/ 	.word	0x00000058
        /*01c4*/ 	.short	0x0100
        /*01c6*/ 	.byte	0x09
	.zero		1


	//   ....[12]....
        /*01c8*/ 	.word	0x00000890
        /*01cc*/ 	.word	0x000000ff
        /*01d0*/ 	.word	0x00000060
        /*01d4*/ 	.short	0x0100
        /*01d6*/ 	.byte	0x08
	.zero		1


	//   ....[13]....
        /*01d8*/ 	.word	0x000008a0
        /*01dc*/ 	.word	0x000000ff
        /*01e0*/ 	.word	0x00000068
        /*01e4*/ 	.short	0x0100
        /*01e6*/ 	.byte	0x08
	.zero		1


	//   ....[14]....
        /*01e8*/ 	.word	0x000009d0
        /*01ec*/ 	.word	0x000000ff
        /*01f0*/ 	.word	0x00000070
        /*01f4*/ 	.short	0x0100
        /*01f6*/ 	.byte	0x08
	.zero		1


	//   ....[15]....
        /*01f8*/ 	.word	0x000009e0
        /*01fc*/ 	.word	0x000000ff
        /*0200*/ 	.word	0x00000080
        /*0204*/ 	.short	0x0100
        /*0206*/ 	.byte	0x08
	.zero		1


	//   ....[16]....
        /*0208*/ 	.word	0x000009f0
        /*020c*/ 	.word	0x000000ff
        /*0210*/ 	.word	0x00000078
        /*0214*/ 	.short	0x0100
        /*0216*/ 	.byte	0x08
	.zero		1


	//   ....[17]....
        /*0218*/ 	.word	0x00000a00
        /*021c*/ 	.word	0x000000ff
        /*0220*/ 	.word	0x00000088
        /*0224*/ 	.short	0x0100
        /*0226*/ 	.byte	0x08
	.zero		1


	//   ....[18]....
        /*0228*/ 	.word	0x00000b20
        /*022c*/ 	.word	0x000000ff
        /*0230*/ 	.word	0x00000090
        /*0234*/ 	.short	0x0100
        /*0236*/ 	.byte	0x09
	.zero		1


	//   ....[19]....
        /*0238*/ 	.word	0x00000b30
        /*023c*/ 	.word	0x000000ff
        /*0240*/ 	.word	0x000000b0
        /*0244*/ 	.short	0x0100
        /*0246*/ 	.byte	0x09
	.zero		1


	//   ....[20]....
        /*0248*/ 	.word	0x00000b40
        /*024c*/ 	.word	0x000000ff
        /*0250*/ 	.word	0x00000098
        /*0254*/ 	.short	0x0100
        /*0256*/ 	.byte	0x09
	.zero		1


	//   ....[21]....
        /*0258*/ 	.word	0x00000b50
        /*025c*/ 	.word	0x000000ff
        /*0260*/ 	.word	0x000000b8
        /*0264*/ 	.short	0x0100
        /*0266*/ 	.byte	0x09
	.zero		1


	//   ....[22]....
        /*0268*/ 	.word	0x00000b60
        /*026c*/ 	.word	0x000000ff
        /*0270*/ 	.word	0x000000a0
        /*0274*/ 	.short	0x0100
        /*0276*/ 	.byte	0x09
	.zero		1


	//   ....[23]....
        /*0278*/ 	.word	0x00000b70
        /*027c*/ 	.word	0x000000ff
        /*0280*/ 	.word	0x000000c0
        /*0284*/ 	.short	0x0100
        /*0286*/ 	.byte	0x09
	.zero		1


	//   ....[24]....
        /*0288*/ 	.word	0x00000b80
        /*028c*/ 	.word	0x000000ff
        /*0290*/ 	.word	0x000000a8
        /*0294*/ 	.short	0x0100
        /*0296*/ 	.byte	0x09
	.zero		1


	//   ....[25]....
        /*0298*/ 	.word	0x00000b90
        /*029c*/ 	.word	0x000000ff
        /*02a0*/ 	.word	0x000000c8
        /*02a4*/ 	.short	0x0100
        /*02a6*/ 	.byte	0x09
	.zero		1


	//   ....[26]....
        /*02a8*/ 	.word	0x00000c80
        /*02ac*/ 	.word	0x000000ff
        /*02b0*/ 	.word	0x000000d0
        /*02b4*/ 	.short	0x0100
        /*02b6*/ 	.byte	0x08
	.zero		1


	//   ....[27]....
        /*02b8*/ 	.word	0x00000c90
        /*02bc*/ 	.word	0x000000ff
        /*02c0*/ 	.word	0x000000e0
        /*02c4*/ 	.short	0x0100
        /*02c6*/ 	.byte	0x08
	.zero		1


	//   ....[28]....
        /*02c8*/ 	.word	0x00000ca0
        /*02cc*/ 	.word	0x000000ff
        /*02d0*/ 	.word	0x000000d8
        /*02d4*/ 	.short	0x0100
        /*02d6*/ 	.byte	0x08
	.zero		1


	//   ....[29]....
        /*02d8*/ 	.word	0x00000cb0
        /*02dc*/ 	.word	0x000000ff
        /*02e0*/ 	.word	0x000000e8
        /*02e4*/ 	.short	0x0100
        /*02e6*/ 	.byte	0x08
	.zero		1


	//   ....[30]....
        /*02e8*/ 	.word	0x00000da0
        /*02ec*/ 	.word	0x000000ff
        /*02f0*/ 	.word	0x000000f0
        /*02f4*/ 	.short	0x0100
        /*02f6*/ 	.byte	0x07
	.zero		1


	//   ....[31]....
        /*02f8*/ 	.word	0x000017b0
        /*02fc*/ 	.word	0x00000003
        /*0300*/ 	.word	0x000000e0
        /*0304*/ 	.short	0x010a
        /*0306*/ 	.byte	0xff
	.zero		1


	//   ....[32]....
        /*0308*/ 	.word	0x000017e0
        /*030c*/ 	.word	0x00000003
        /*0310*/ 	.word	0x000000d0
        /*0314*/ 	.short	0x0101
        /*0316*/ 	.byte	0xff
	.zero		1


	//   ....[33]....
        /*0318*/ 	.word	0x000018e0
        /*031c*/ 	.word	0x000000ff
        /*0320*/ 	.word	0x00000020
        /*0324*/ 	.short	0x010a
        /*0326*/ 	.byte	0x08
	.zero		1


	//   ....[34]....
        /*0328*/ 	.word	0x000019a0
        /*032c*/ 	.word	0x000000ff
        /*0330*/ 	.word	0x00000020
        /*0334*/ 	.short	0x010a
        /*0336*/ 	.byte	0x21
	.zero		1


	//   ....[35]....
        /*0338*/ 	.word	0x00001b60
        /*033c*/ 	.word	0x000000ff
        /*0340*/ 	.word	0x00000020
        /*0344*/ 	.short	0x010a
        /*0346*/ 	.byte	0x08
	.zero		1


	//   ....[36]....
        /*0348*/ 	.word	0x00001c40
        /*034c*/ 	.word	0x000000ff
        /*0350*/ 	.word	0x00000068
        /*0354*/ 	.short	0x0101
        /*0356*/ 	.byte	0x06
	.zero		1


	//   ....[37]....
        /*0358*/ 	.word	0x00001c60
        /*035c*/ 	.word	0x000000ff
        /*0360*/ 	.word	0x00000020
        /*0364*/ 	.short	0x010a
        /*0366*/ 	.byte	0x08
	.zero		1


	//   ....[38]....
        /*0368*/ 	.word	0x00001ce0
        /*036c*/ 	.word	0x000000ff
        /*0370*/ 	.word	0x00000020
        /*0374*/ 	.short	0x010a
        /*0376*/ 	.byte	0x11
	.zero		1


	//   ....[39]....
        /*0378*/ 	.word	0x00001e70
        /*037c*/ 	.word	0x000000ff
        /*0380*/ 	.word	0x00000020
        /*0384*/ 	.short	0x010a
        /*0386*/ 	.byte	0x08
	.zero		1


	//   ....[40]....
        /*0388*/ 	.word	0x00001fb0
        /*038c*/ 	.word	0x00000002
        /*0390*/ 	.word	0x00000070
        /*0394*/ 	.short	0x010a
        /*0396*/ 	.byte	0xff
	.zero		1


	//   ....[41]....
        /*0398*/ 	.word	0x00002070
        /*039c*/ 	.word	0x00000002
        /*03a0*/ 	.word	0x00000000
        /*03a4*/ 	.short	0x0101
        /*03a6*/ 	.byte	0xff
	.zero		1


	//   ....[42]....
        /*03a8*/ 	.word	0x000025d0
        /*03ac*/ 	.word	0x000000ff
        /*03b0*/ 	.word	0x00000000
        /*03b4*/ 	.short	0x010a
        /*03b6*/ 	.byte	0x04
	.zero		1


	//   ....[43]....
        /*03b8*/ 	.word	0x00002660
        /*03bc*/ 	.word	0x000000ff
        /*03c0*/ 	.word	0x00000000
        /*03c4*/ 	.short	0x010a
        /*03c6*/ 	.byte	0x04
	.zero		1


	//   ....[44]....
        /*03c8*/ 	.word	0x000026f0
        /*03cc*/ 	.word	0x000000ff
        /*03d0*/ 	.word	0x00000000
        /*03d4*/ 	.short	0x010a
        /*03d6*/ 	.byte	0x04
	.zero		1


	//   ....[45]....
        /*03d8*/ 	.word	0x00002790
        /*03dc*/ 	.word	0x00000000
        /*03e0*/ 	.word	0x00000000
        /*03e4*/ 	.short	0x010a
        /*03e6*/ 	.byte	0xff
	.zero		1


	//   ....[46]....
        /*03e8*/ 	.word	0x000028c0
        /*03ec*/ 	.word	0x00000000
        /*03f0*/ 	.word	0x000000d0
        /*03f4*/ 	.short	0x010a
        /*03f6*/ 	.byte	0xff
	.zero		1


	//   ....[47]....
        /*03f8*/ 	.word	0x00002930
        /*03fc*/ 	.word	0x00000004
        /*0400*/ 	.word	0x00000000
        /*0404*/ 	.short	0x0101
        /*0406*/ 	.byte	0xff
	.zero		1


	//   ....[48]....
        /*0408*/ 	.word	0x00002950
        /*040c*/ 	.word	0x000000ff
        /*0410*/ 	.word	0x00000080
        /*0414*/ 	.short	0x010a
        /*0416*/ 	.byte	0x05
	.zero		1


	//   ....[49]....
        /*0418*/ 	.word	0x00002a70
        /*041c*/ 	.word	0x00000000
        /*0420*/ 	.word	0x00000070
        /*0424*/ 	.short	0x010a
        /*0426*/ 	.byte	0xff
	.zero		1


	//   ....[50]....
        /*0428*/ 	.word	0x00002b70
        /*042c*/ 	.word	0x00000000
        /*0430*/ 	.word	0x00000000
        /*0434*/ 	.short	0x0101
        /*0436*/ 	.byte	0xff
	.zero		1


	//   ....[51]....
        /*0438*/ 	.word	0x00002c00
        /*043c*/ 	.word	0x000000ff
        /*0440*/ 	.word	0x00000080
        /*0444*/ 	.short	0x0106
        /*0446*/ 	.byte	0x05
	.zero		1


	//   ....[52]....
        /*0448*/ 	.word	0x00002c20
        /*044c*/ 	.word	0x000000ff
        /*0450*/ 	.word	0x00000080
        /*0454*/ 	.short	0x010a
        /*0456*/ 	.byte	0x05
	.zero		1


	//   ....[53]....
        /*0458*/ 	.word	0x00002cb0
        /*045c*/ 	.word	0x000000ff
        /*0460*/ 	.word	0x00000080
        /*0464*/ 	.short	0x0106
        /*0466*/ 	.byte	0x04
	.zero		1


	//   ....[54]....
        /*0468*/ 	.word	0x00002cf0
        /*046c*/ 	.word	0x00000000
        /*0470*/ 	.word	0x00000080
        /*0474*/ 	.short	0x010a
        /*0476*/ 	.byte	0xff
	.zero		1


	//   ....[55]....
        /*0478*/ 	.word	0x00002f30
        /*047c*/ 	.word	0x000000ff
        /*0480*/ 	.word	0x00000008
        /*0484*/ 	.short	0x010a
        /*0486*/ 	.byte	0x06
	.zero		1


	//   ....[56]....
        /*0488*/ 	.word	0x00002f50
        /*048c*/ 	.word	0x000000ff
        /*0490*/ 	.word	0x00000008
        /*0494*/ 	.short	0x010a
        /*0496*/ 	.byte	0x06
	.zero		1


	//   ....[57]....
        /*0498*/ 	.word	0x000030e0
        /*049c*/ 	.word	0x000000ff
        /*04a0*/ 	.word	0x00000008
        /*04a4*/ 	.short	0x010a
        /*04a6*/ 	.byte	0x06
	.zero		1


	//   ....[58]....
        /*04a8*/ 	.word	0x00003100
        /*04ac*/ 	.word	0x000000ff
        /*04b0*/ 	.word	0x00000008
        /*04b4*/ 	.short	0x010a
        /*04b6*/ 	.byte	0x06
	.zero		1


	//   ....[59]....
        /*04b8*/ 	.word	0x000031c0
        /*04bc*/ 	.word	0x000000ff
        /*04c0*/ 	.word	0x00000000
        /*04c4*/ 	.short	0x0101
        /*04c6*/ 	.byte	0x07
	.zero		1


	//   ....[60]....
        /*04c8*/ 	.word	0x000034c0
        /*04cc*/ 	.word	0x00000000
        /*04d0*/ 	.word	0x00000070
        /*04d4*/ 	.short	0x010a
        /*04d6*/ 	.byte	0xff
	.zero		1


	//   ....[61]....
        /*04d8*/ 	.word	0x00003580
        /*04dc*/ 	.word	0x00000000
        /*04e0*/ 	.word	0x00000000
        /*04e4*/ 	.short	0x0101
        /*04e6*/ 	.byte	0xff
	.zero		1


	//   ....[62]....
        /*04e8*/ 	.word	0x00003640
        /*04ec*/ 	.word	0x000000ff
        /*04f0*/ 	.word	0x00000000
        /*04f4*/ 	.short	0x010a
        /*04f6*/ 	.byte	0x06
	.zero		1


	//   ....[63]....
        /*04f8*/ 	.word	0x00003650
        /*04fc*/ 	.word	0x000000ff
        /*0500*/ 	.word	0x000000b0
        /*0504*/ 	.short	0x010a
        /*0506*/ 	.byte	0x0a
	.zero		1


	//   ....[64]....
        /*0508*/ 	.word	0x00003700
        /*050c*/ 	.word	0x000000ff
        /*0510*/ 	.word	0x00000000
        /*0514*/ 	.short	0x010a
        /*0516*/ 	.byte	0x09
	.zero		1


	//   ....[65]....
        /*0518*/ 	.word	0x00003840
        /*051c*/ 	.word	0x000000ff
        /*0520*/ 	.word	0x00000000
        /*0524*/ 	.short	0x010a
        /*0526*/ 	.byte	0x06
	.zero		1


	//   ....[66]....
        /*0528*/ 	.word	0x00003a90
        /*052c*/ 	.word	0x000000ff
        /*0530*/ 	.word	0x00000000
        /*0534*/ 	.short	0x010a
        /*0536*/ 	.byte	0x07
	.zero		1


	//   ....[67]....
        /*0538*/ 	.word	0x00003b20
        /*053c*/ 	.word	0x000000ff
        /*0540*/ 	.word	0x00000000
        /*0544*/ 	.short	0x010a
        /*0546*/ 	.byte	0x07
	.zero		1


	//   ....[68]....
        /*0548*/ 	.word	0x00003bb0
        /*054c*/ 	.word	0x000000ff
        /*0550*/ 	.word	0x00000000
        /*0554*/ 	.short	0x010a
        /*0556*/ 	.byte	0x07
	.zero		1


	//   ....[69]....
        /*0558*/ 	.word	0x00003c50
        /*055c*/ 	.word	0x00000000
        /*0560*/ 	.word	0x00000000
        /*0564*/ 	.short	0x010a
        /*0566*/ 	.byte	0xff
	.zero		1


	//   ....[70]....
        /*0568*/ 	.word	0x00003c90
        /*056c*/ 	.word	0x00000000
        /*0570*/ 	.word	0x00000000
        /*0574*/ 	.short	0x010a
        /*0576*/ 	.byte	0xff
	.zero		1


	//   ....[71]....
        /*0578*/ 	.word	0x00003d00
        /*057c*/ 	.word	0x000000ff
        /*0580*/ 	.word	0x00000000
        /*0584*/ 	.short	0x0101
        /*0586*/ 	.byte	0x05
	.zero		1


	//   ....[72]....
        /*0588*/ 	.word	0x00003d40
        /*058c*/ 	.word	0x000000ff
        /*0590*/ 	.word	0x000000f0
        /*0594*/ 	.short	0x010a
        /*0596*/ 	.byte	0x08
	.zero		1


	//   ....[73]....
        /*0598*/ 	.word	0x00003d90
        /*059c*/ 	.word	0x000000ff
        /*05a0*/ 	.word	0x00000000
        /*05a4*/ 	.short	0x0101
        /*05a6*/ 	.byte	0x05
	.zero		1


	//   ....[74]....
        /*05a8*/ 	.word	0x000041c0
        /*05ac*/ 	.word	0x00000000
        /*05b0*/ 	.word	0x00000070
        /*05b4*/ 	.short	0x010a
        /*05b6*/ 	.byte	0xff
	.zero		1


	//   ....[75]....
        /*05b8*/ 	.word	0x00004280
        /*05bc*/ 	.word	0x00000000
        /*05c0*/ 	.word	0x00000000
        /*05c4*/ 	.short	0x0101
        /*05c6*/ 	.byte	0xff
	.zero		1


	//   ....[76]....
        /*05c8*/ 	.word	0x000045a0
        /*05cc*/ 	.word	0x000000ff
        /*05d0*/ 	.word	0x00000068
        /*05d4*/ 	.short	0x010a
        /*05d6*/ 	.byte	0x07
	.zero		1


	//   ....[77]....
        /*05d8*/ 	.word	0x00004790
        /*05dc*/ 	.word	0x000000ff
        /*05e0*/ 	.word	0x00000050
        /*05e4*/ 	.short	0x010a
        /*05e6*/ 	.byte	0x07
	.zero		1


	//   ....[78]....
        /*05e8*/ 	.word	0x000049f0
        /*05ec*/ 	.word	0x000000ff
        /*05f0*/ 	.word	0x00000040
        /*05f4*/ 	.short	0x010b
        /*05f6*/ 	.byte	0x07
	.zero		1


	//   ....[79]....
        /*05f8*/ 	.word	0x00004a60
        /*05fc*/ 	.word	0x000000ff
        /*0600*/ 	.word	0x00000000
        /*0604*/ 	.short	0x0101
        /*0606*/ 	.byte	0x0e
	.zero		1


	//   ....[80]....
        /*0608*/ 	.word	0x00004aa0
        /*060c*/ 	.word	0x000000ff
        /*0610*/ 	.word	0x00000058
        /*0614*/ 	.short	0x010a
        /*0616*/ 	.byte	0x07
	.zero		1


	//   ....[81]....
        /*0618*/ 	.word	0x00004cd0
        /*061c*/ 	.word	0x000000ff
        /*0620*/ 	.word	0x00000048
        /*0624*/ 	.short	0x010b
        /*0626*/ 	.byte	0x07
	.zero		1


	//   ....[82]....
        /*0628*/ 	.word	0x00004cf0
        /*062c*/ 	.word	0x000000ff
        /*0630*/ 	.word	0x00000000
        /*0634*/ 	.short	0x0101
        /*0636*/ 	.byte	0x0d
	.zero		1


	//   ....[83]....
        /*0638*/ 	.word	0x00004d20
        /*063c*/ 	.word	0x000000ff
        /*0640*/ 	.word	0x00000050
        /*0644*/ 	.short	0x010a
        /*0646*/ 	.byte	0x07
	.zero		1


	//   ....[84]....
        /*0648*/ 	.word	0x00004d60
        /*064c*/ 	.word	0x00000000
        /*0650*/ 	.word	0x00000058
        /*0654*/ 	.short	0x010a
        /*0656*/ 	.byte	0xff
	.zero		1


	//   ....[85]....
        /*0658*/ 	.word	0x00005090
        /*065c*/ 	.word	0x00000000
        /*0660*/ 	.word	0x00000070
        /*0664*/ 	.short	0x010a
        /*0666*/ 	.byte	0xff
	.zero		1


	//   ....[86]....
        /*0668*/ 	.word	0x000051a0
        /*066c*/ 	.word	0x00000000
        /*0670*/ 	.word	0x00000000
        /*0674*/ 	.short	0x0101
        /*0676*/ 	.byte	0xff
	.zero		1


	//   ....[87]....
        /*0678*/ 	.word	0x00005bb0
        /*067c*/ 	.word	0x00000003
        /*0680*/ 	.word	0x00000040
        /*0684*/ 	.short	0x010a
        /*0686*/ 	.byte	0xff
	.zero		1


	//   ....[88]....
        /*0688*/ 	.word	0x00005c00
        /*068c*/ 	.word	0x0000006f
        /*0690*/ 	.word	0x00000090
        /*0694*/ 	.short	0x010a
        /*0696*/ 	.byte	0xff
	.zero		1


	//   ....[89]....
        /*0698*/ 	.word	0x00005d30
        /*069c*/ 	.word	0x00000003
        /*06a0*/ 	.word	0x00000040
        /*06a4*/ 	.short	0x010a
        /*06a6*/ 	.byte	0xff
	.zero		1


	//   ....[90]....
        /*06a8*/ 	.word	0x00005e70
        /*06ac*/ 	.word	0x00000000
        /*06b0*/ 	.word	0x00000000
        /*06b4*/ 	.short	0x0101
        /*06b6*/ 	.byte	0xff
	.zero		1


	//   ....[91]....
        /*06b8*/ 	.word	0x00005ed0
        /*06bc*/ 	.word	0x0000006f
        /*06c0*/ 	.word	0x00000090
        /*06c4*/ 	.short	0x010a
        /*06c6*/ 	.byte	0xff
	.zero		1


	//   ....[92]....
        /*06c8*/ 	.word	0x00006a70
        /*06cc*/ 	.word	0x0000007d
        /*06d0*/ 	.word	0x00000040
        /*06d4*/ 	.short	0x010a
        /*06d6*/ 	.byte	0xff
	.zero		1


	//   ....[93]....
        /*06d8*/ 	.word	0x00006b30
        /*06dc*/ 	.word	0x0000007d
        /*06e0*/ 	.word	0x00000040
        /*06e4*/ 	.short	0x010a
        /*06e6*/ 	.byte	0xff
	.zero		1


	//   ....[94]....
        /*06e8*/ 	.word	0x00006c70
        /*06ec*/ 	.word	0x00000002
        /*06f0*/ 	.word	0x00000000
        /*06f4*/ 	.short	0x0101
        /*06f6*/ 	.byte	0xff
	.zero		1


	//   ....[95]....
        /*06f8*/ 	.word	0x00006f50
        /*06fc*/ 	.word	0x0000006f
        /*0700*/ 	.word	0x00000000
        /*0704*/ 	.short	0x0101
        /*0706*/ 	.byte	0xff
	.zero		1


	//   ....[96]....
        /*0708*/ 	.word	0x00007900
        /*070c*/ 	.word	0x00000003
        /*0710*/ 	.word	0x000000e0
        /*0714*/ 	.short	0x010a
        /*0716*/ 	.byte	0xff
	.zero		1


	//   ....[97]....
        /*0718*/ 	.word	0x00007960
        /*071c*/ 	.word	0x00000002
        /*0720*/ 	.word	0x00000020
        /*0724*/ 	.short	0x010a
        /*0726*/ 	.byte	0xff
	.zero		1


	//   ....[98]....
        /*0728*/ 	.word	0x000079c0
        /*072c*/ 	.word	0x00000002
        /*0730*/ 	.word	0x00000020
        /*0734*/ 	.short	0x010a
        /*0736*/ 	.byte	0xff
	.zero		1


	//   ....[99]....
        /*0738*/ 	.word	0x00007a10
        /*073c*/ 	.word	0x00000002
        /*0740*/ 	.word	0x00000070
        /*0744*/ 	.short	0x010a
        /*0746*/ 	.byte	0xff
	.zero		1


	//   ....[100]....
        /*0748*/ 	.word	0x00007a70
        /*074c*/ 	.word	0x00000000
        /*0750*/ 	.word	0x00000000
        /*0754*/ 	.short	0x010a
        /*0756*/ 	.byte	0xff
	.zero		1


	//   ....[101]....
        /*0758*/ 	.word	0x00007ad0
        /*075c*/ 	.word	0x00000000
        /*0760*/ 	.word	0x00000000
        /*0764*/ 	.short	0x010a
        /*0766*/ 	.byte	0xff
	.zero		1


	//   ....[102]....
        /*0768*/ 	.word	0x00007b30
        /*076c*/ 	.word	0x00000000
        /*0770*/ 	.word	0x00000000
        /*0774*/ 	.short	0x010a
        /*0776*/ 	.byte	0xff
	.zero		1


	//   ....[103]....
        /*0778*/ 	.word	0x00007b80
        /*077c*/ 	.word	0x00000000
        /*0780*/ 	.word	0x000000d0
        /*0784*/ 	.short	0x010a
        /*0786*/ 	.byte	0xff
	.zero		1


	//   ....[104]....
        /*0788*/ 	.word	0x00007be0
        /*078c*/ 	.word	0x00000000
        /*0790*/ 	.word	0x00000080
        /*0794*/ 	.short	0x010a
        /*0796*/ 	.byte	0xff
	.zero		1


	//   ....[105]....
        /*0798*/ 	.word	0x00007c30
        /*079c*/ 	.word	0x00000000
        /*07a0*/ 	.word	0x00000070
        /*07a4*/ 	.short	0x010a
        /*07a6*/ 	.byte	0xff
	.zero		1


	//   ....[106]....
        /*07a8*/ 	.word	0x00007c90
        /*07ac*/ 	.word	0x00000000
        /*07b0*/ 	.word	0x00000080
        /*07b4*/ 	.short	0x010a
        /*07b6*/ 	.byte	0xff
	.zero		1


	//   ....[107]....
        /*07b8*/ 	.word	0x00007cf0
        /*07bc*/ 	.word	0x00000004
        /*07c0*/ 	.word	0x00000008
        /*07c4*/ 	.short	0x010a
        /*07c6*/ 	.byte	0xff
	.zero		1


	//   ....[108]....
        /*07c8*/ 	.word	0x00007dd0
        /*07cc*/ 	.word	0x00000002
        /*07d0*/ 	.word	0x00000008
        /*07d4*/ 	.short	0x010a
        /*07d6*/ 	.byte	0xff
	.zero		1


	//   ....[109]....
        /*07d8*/ 	.word	0x00007e20
        /*07dc*/ 	.word	0x00000000
        /*07e0*/ 	.word	0x00000070
        /*07e4*/ 	.short	0x010a
        /*07e6*/ 	.byte	0xff
	.zero		1


	//   ....[110]....
        /*07e8*/ 	.word	0x00007e80
        /*07ec*/ 	.word	0x00000000
        /*07f0*/ 	.word	0x000000b0
        /*07f4*/ 	.short	0x010a
        /*07f6*/ 	.byte	0xff
	.zero		1


	//   ....[111]....
        /*07f8*/ 	.word	0x00007ee0
        /*07fc*/ 	.word	0x00000000
        /*0800*/ 	.word	0x00000000
        /*0804*/ 	.short	0x010a
        /*0806*/ 	.byte	0xff
	.zero		1


	//   ....[112]....
        /*0808*/ 	.word	0x00007f40
        /*080c*/ 	.word	0x00000000
        /*0810*/ 	.word	0x00000000
        /*0814*/ 	.short	0x010a
        /*0816*/ 	.byte	0xff
	.zero		1


	//   ....[113]....
        /*0818*/ 	.word	0x00007fa0
        /*081c*/ 	.word	0x00000000
        /*0820*/ 	.word	0x00000000
        /*0824*/ 	.short	0x010a
        /*0826*/ 	.byte	0xff
	.zero		1


	//   ....[114]....
        /*0828*/ 	.word	0x00008000
        /*082c*/ 	.word	0x00000000
        /*0830*/ 	.word	0x00000000
        /*0834*/ 	.short	0x010a
        /*0836*/ 	.byte	0xff
	.zero		1


	//   ....[115]....
        /*0838*/ 	.word	0x00008060
        /*083c*/ 	.word	0x00000000
        /*0840*/ 	.word	0x000000f0
        /*0844*/ 	.short	0x010a
        /*0846*/ 	.byte	0xff
	.zero		1


	//   ....[116]....
        /*0848*/ 	.word	0x000080b0
        /*084c*/ 	.word	0x00000000
        /*0850*/ 	.word	0x00000070
        /*0854*/ 	.short	0x010a
        /*0856*/ 	.byte	0xff
	.zero		1


	//   ....[117]....
        /*0858*/ 	.word	0x00008110
        /*085c*/ 	.word	0x00000000
        /*0860*/ 	.word	0x00000068
        /*0864*/ 	.short	0x010a
        /*0866*/ 	.byte	0xff
	.zero		1


	//   ....[118]....
        /*0868*/ 	.word	0x00008170
        /*086c*/ 	.word	0x00000003
        /*0870*/ 	.word	0x00000050
        /*0874*/ 	.short	0x010a
        /*0876*/ 	.byte	0xff
	.zero		1


	//   ....[119]....
        /*0878*/ 	.word	0x000081d0
        /*087c*/ 	.word	0x00000003
        /*0880*/ 	.word	0x00000058
        /*0884*/ 	.short	0x010a
        /*0886*/ 	.byte	0xff
	.zero		1


	//   ....[120]....
        /*0888*/ 	.word	0x00008230
        /*088c*/ 	.word	0x00000000
        /*0890*/ 	.word	0x00000050
        /*0894*/ 	.short	0x010a
        /*0896*/ 	.byte	0xff
	.zero		1


	//   ....[121]....
        /*0898*/ 	.word	0x00008280
        /*089c*/ 	.word	0x00000000
        /*08a0*/ 	.word	0x00000070
        /*08a4*/ 	.short	0x010a
        /*08a6*/ 	.byte	0xff
	.zero		1


	//   ....[122]....
        /*08a8*/ 	.word	0x000082d0
        /*08ac*/ 	.word	0x00000003
        /*08b0*/ 	.word	0x00000040
        /*08b4*/ 	.short	0x010a
        /*08b6*/ 	.byte	0xff
	.zero		1


	//   ....[123]....
        /*08b8*/ 	.word	0x00008320
        /*08bc*/ 	.word	0x0000006f
        /*08c0*/ 	.word	0x00000090
        /*08c4*/ 	.short	0x010a
        /*08c6*/ 	.byte	0xff
	.zero		1


	//   ....[124]....
        /*08c8*/ 	.word	0x00008370
        /*08cc*/ 	.word	0x0000007d
        /*08d0*/ 	.word	0x00000040
        /*08d4*/ 	.short	0x010a
        /*08d6*/ 	.byte	0xff
	.zero		1


	//----- nvinfo : EIATTR_NUM_MBARRIERS
	.align		4
.L_47:
        /*08d8*/ 	.byte	0x03, 0x38
        /*08da*/ 	.short	0x001f


	//----- nvinfo : EIATTR_EXIT_INSTR_OFFSETS
	.align		4
        /*08dc*/ 	.byte	0x04, 0x1c
        /*08de*/ 	.short	(.L_49 - .L_48)


	//   ....[0]....
.L_48:
        /*08e0*/ 	.word	0x000027c0


	//   ....[1]....
        /*08e4*/ 	.word	0x00002cc0


	//   ....[2]....
        /*08e8*/ 	.word	0x00002d20


	//   ....[3]....
        /*08ec*/ 	.word	0x00003fc0


	//   ....[4]....
        /*08f0*/ 	.word	0x00004d90


	//   ....[5]....
        /*08f4*/ 	.word	0x00004dd0


	//   ....[6]....
        /*08f8*/ 	.word	0x000078f0


	//----- nvinfo : EIATTR_MAX_THREADS
	.align		4
.L_49:
        /*08fc*/ 	.byte	0x04, 0x05
        /*08fe*/ 	.short	(.L_51 - .L_50)
.L_50:
        /*0900*/ 	.word	0x00000100
        /*0904*/ 	.word	0x00000001
        /*0908*/ 	.word	0x00000001


	//----- nvinfo : EIATTR_CRS_STACK_SIZE
	.align		4
.L_51:
        /*090c*/ 	.byte	0x04, 0x1e
        /*090e*/ 	.short	(.L_53 - .L_52)
.L_52:
        /*0910*/ 	.word	0x00000000


	//----- nvinfo : EIATTR_CBANK_PARAM_SIZE
	.align		4
.L_53:
        /*0914*/ 	.byte	0x03, 0x19
        /*0916*/ 	.short	0x0800


	//----- nvinfo : EIATTR_PARAM_CBANK
	.align		4
        /*0918*/ 	.byte	0x04, 0x0a
        /*091a*/ 	.short	(.L_55 - .L_54)
	.align		4
.L_54:
        /*091c*/ 	.word	index@(.nv.constant0._ZN7cutlass13device_kernelINS_4gemm6kernel13GemmUniversalIN4cute5tupleIJiiiiEEENS1_10collective13CollectiveMmaINS1_35MainloopSm100TmaUmmaWarpSpecializedILi4ELi2ELi4ENS5_IJNS4_1CILi2EEENSA_ILi1EEESC_EEEEENS5_IJNSA_ILi128EEESF_NSA_ILi64EEEEEENS_12float_e5m2_tENS5_IJlSC_lEEESI_SJ_NS4_8TiledMMAINS4_8MMA_AtomIJNS4_10MMA_TraitsINS4_25SM100_MMA_F8F6F4_2x1SM_SSEJSI_SI_fSF_SF_NS4_17integral_constantINS4_4UMMA5MajorELSQ_0EEESR_NSO_INSP_7ScaleInELSS_0EEEST_EEEEEENS4_6LayoutINS5_IJSC_SC_SC_EEENS5_IJNSA_ILi0EEESY_SY_EEEEENS5_IJNS4_10UnderscoreES11_S11_EEEEENS4_18SM100_TMA_2SM_LOADENS4_14ComposedLayoutINS4_7SwizzleILi2ELi4ELi3EEENS4_18smem_ptr_flag_bitsILi8EEENSW_INS5_IJNSA_ILi8EEESG_EEENS5_IJSG_SC_EEEEEEEvNS4_8identityES14_S1E_vS1F_EENS_8epilogue10collective18CollectiveEpilogueINS1H_23Sm100TmaWarpSpecializedILi2ELi2ELi32ELb0ELb0EEEJNS5_IJSG_SF_SG_EEENS5_IJNSW_ISG_SC_EENSW_INS5_IJNSA_ILi32EEESB_EEENS5_IJSC_SG_EEEEEEEESI_SJ_SI_SJ_NS1H_6fusion15FusionCallbacksIS1L_NS1T_17LinearCombinationISI_fSI_fLNS_15FloatRoundStyleE2EEES1M_S1S_JEEENS4_5SM1004TMEM4LOAD26SM100_TMEM_LOAD_32dp32b32xENS4_13SM90_TMA_LOADENS15_INS16_ILi1ELi4ELi3EEES19_NSW_INS5_IJS1A_S1O_EEENS5_IJS1O_SC_EEEEEEENS4_39AutoVectorizingCopyWithAssumedAlignmentILi128EEENS4_14SM90_TMA_STOREES28_S2A_S2A_EEEvvEEEEvNT_6ParamsE)
        /*0920*/ 	.short	0x0380
        /*0922*/ 	.short	0x0800


	//----- nvinfo : EIATTR_SW_WAR
	.align		4
.L_55:
        /*0924*/ 	.byte	0x04, 0x36
        /*0926*/ 	.short	(.L_57 - .L_56)
.L_56:
        /*0928*/ 	.word	0x00000008
.L_57:


//--------------------- .nv.callgraph             --------------------------
	.section	.nv.callgraph,"",@"SHT_CUDA_CALLGRAPH"
	.align	4
	.sectionentsize	8
	.align		4
        /*0000*/ 	.word	0x00000000
	.align		4
        /*0004*/ 	.word	0xffffffff
	.align		4
        /*0008*/ 	.word	index@(_ZN7cutlass13device_kernelINS_4gemm6kernel13GemmUniversalIN4cute5tupleIJiiiiEEENS1_10collective13CollectiveMmaINS1_35MainloopSm100TmaUmmaWarpSpecializedILi4ELi2ELi4ENS5_IJNS4_1CILi2EEENSA_ILi1EEESC_EEEEENS5_IJNSA_ILi128EEESF_NSA_ILi64EEEEEENS_12float_e5m2_tENS5_IJlSC_lEEESI_SJ_NS4_8TiledMMAINS4_8MMA_AtomIJNS4_10MMA_TraitsINS4_25SM100_MMA_F8F6F4_2x1SM_SSEJSI_SI_fSF_SF_NS4_17integral_constantINS4_4UMMA5MajorELSQ_0EEESR_NSO_INSP_7ScaleInELSS_0EEEST_EEEEEENS4_6LayoutINS5_IJSC_SC_SC_EEENS5_IJNSA_ILi0EEESY_SY_EEEEENS5_IJNS4_10UnderscoreES11_S11_EEEEENS4_18SM100_TMA_2SM_LOADENS4_14ComposedLayoutINS4_7SwizzleILi2ELi4ELi3EEENS4_18smem_ptr_flag_bitsILi8EEENSW_INS5_IJNSA_ILi8EEESG_EEENS5_IJSG_SC_EEEEEEEvNS4_8identityES14_S1E_vS1F_EENS_8epilogue10collective18CollectiveEpilogueINS1H_23Sm100TmaWarpSpecializedILi2ELi2ELi32ELb0ELb0EEEJNS5_IJSG_SF_SG_EEENS5_IJNSW_ISG_SC_EENSW_INS5_IJNSA_ILi32EEESB_EEENS5_IJSC_SG_EEEEEEEESI_SJ_SI_SJ_NS1H_6fusion15FusionCallbacksIS1L_NS1T_17LinearCombinationISI_fSI_fLNS_15FloatRoundStyleE2EEES1M_S1S_JEEENS4_5SM1004TMEM4LOAD26SM100_TMEM_LOAD_32dp32b32xENS4_13SM90_TMA_LOADENS15_INS16_ILi1ELi4ELi3EEES19_NSW_INS5_IJS1A_S1O_EEENS5_IJS1O_SC_EEEEEEENS4_39AutoVectorizingCopyWithAssumedAlignmentILi128EEENS4_14SM90_TMA_STOREES28_S2A_S2A_EEEvvEEEEvNT_6ParamsE)
	.align		4
        /*000c*/ 	.word	index@(__assertfail)
	.align		4
        /*0010*/ 	.word	0x00000000
	.align		4
        /*0014*/ 	.word	0xfffffffe
	.align		4
        /*0018*/ 	.word	0x00000000
	.align		4
        /*001c*/ 	.word	0xfffffffd
	.align		4
        /*0020*/ 	.word	0x00000000
	.align		4
        /*0024*/ 	.word	0xfffffffc


//--------------------- .nv.constant4             --------------------------
	.section	.nv.constant4,"a",@progbits
	.align	8
	.align		8
.nv.constant4:
        /*0000*/ 	.dword	__assertfail
	.align		8
        /*0008*/ 	.dword	__unnamed_1
	.align		8
        /*0010*/ 	.dword	__unnamed_2
	.align		8
        /*0018*/ 	.dword	_ZN39_INTERNAL_dafe0f9b_4_k_cu_ab3a2a9f_91654cuda3std3__45__cpo5beginE
	.align		8
        /*0020*/ 	.dword	_ZN39_INTERNAL_dafe0f9b_4_k_cu_ab3a2a9f_91654cuda3std3__45__cpo3endE
	.align		8
        /*0028*/ 	.dword	_ZN39_INTERNAL_dafe0f9b_4_k_cu_ab3a2a9f_91654cuda3std3__45__cpo6cbeginE
	.align		8
        /*0030*/ 	.dword	_ZN39_INTERNAL_dafe0f9b_4_k_cu_ab3a2a9f_91654cuda3std3__45__cpo4cendE
	.align		8
        /*0038*/ 	.dword	_ZN39_INTERNAL_dafe0f9b_4_k_cu_ab3a2a9f_91654cuda3std3__441_GLOBAL__N__dafe0f9b_4_k_cu_ab3a2a9f_91656ignoreE
	.align		8
        /*0040*/ 	.dword	_ZN39_INTERNAL_dafe0f9b_4_k_cu_ab3a2a9f_91654cuda3std3__419piecewise_constructE
	.align		8
        /*0048*/ 	.dword	_ZN39_INTERNAL_dafe0f9b_4_k_cu_ab3a2a9f_91654cuda3std3__48in_placeE
	.align		8
        /*0050*/ 	.dword	_ZN39_INTERNAL_dafe0f9b_4_k_cu_ab3a2a9f_91654cuda3std6ranges3__45__cpo4swapE
	.align		8
        /*0058*/ 	.dword	_ZN39_INTERNAL_dafe0f9b_4_k_cu_ab3a2a9f_91654cuda3std6ranges3__45__cpo9iter_moveE
	.align		8
        /*0060*/ 	.dword	_ZN39_INTERNAL_dafe0f9b_4_k_cu_ab3a2a9f_91654cute7productE
	.align		8
        /*0068*/ 	.dword	_ZN39_INTERNAL_dafe0f9b_4_k_cu_ab3a2a9f_91654cute1_E
	.align		8
        /*0070*/ 	.dword	$str$25
	.align		8
        /*0078*/ 	.dword	$str$26
	.align		8
        /*0080*/ 	.dword	$str$27
	.align		8
        /*0088*/ 	.dword	$str$28


//--------------------- .text._ZN7cutlass13device_kernelINS_4gemm6kernel13GemmUniversalIN4cute5tupleIJiiiiEEENS1_10collective13CollectiveMmaINS1_35MainloopSm100TmaUmmaWarpSpecializedILi4ELi2ELi4ENS5_IJNS4_1CILi2EEENSA_ILi1EEESC_EEEEENS5_IJNSA_ILi128EEESF_NSA_ILi64EEEEEENS_12float_e5m2_tENS5_IJlSC_lEEESI_SJ_NS4_8TiledMMAINS4_8MMA_AtomIJNS4_10MMA_TraitsINS4_25SM100_MMA_F8F6F4_2x1SM_SSEJSI_SI_fSF_SF_NS4_17integral_constantINS4_4UMMA5MajorELSQ_0EEESR_NSO_INSP_7ScaleInELSS_0EEEST_EEEEEENS4_6LayoutINS5_IJSC_SC_SC_EEENS5_IJNSA_ILi0EEESY_SY_EEEEENS5_IJNS4_10UnderscoreES11_S11_EEEEENS4_18SM100_TMA_2SM_LOADENS4_14ComposedLayoutINS4_7SwizzleILi2ELi4ELi3EEENS4_18smem_ptr_flag_bitsILi8EEENSW_INS5_IJNSA_ILi8EEESG_EEENS5_IJSG_SC_EEEEEEEvNS4_8identityES14_S1E_vS1F_EENS_8epilogue10collective18CollectiveEpilogueINS1H_23Sm100TmaWarpSpecializedILi2ELi2ELi32ELb0ELb0EEEJNS5_IJSG_SF_SG_EEENS5_IJNSW_ISG_SC_EENSW_INS5_IJNSA_ILi32EEESB_EEENS5_IJSC_SG_EEEEEEEESI_SJ_SI_SJ_NS1H_6fusion15FusionCallbacksIS1L_NS1T_17LinearCombinationISI_fSI_fLNS_15FloatRoundStyleE2EEES1M_S1S_JEEENS4_5SM1004TMEM4LOAD26SM100_TMEM_LOAD_32dp32b32xENS4_13SM90_TMA_LOADENS15_INS16_ILi1ELi4ELi3EEES19_NSW_INS5_IJS1A_S1O_EEENS5_IJS1O_SC_EEEEEEENS4_39AutoVectorizingCopyWithAssumedAlignmentILi128EEENS4_14SM90_TMA_STOREES28_S2A_S2A_EEEvvEEEEvNT_6ParamsE --------------------------
	.section	.text._ZN7cutlass13device_kernelINS_4gemm6kernel13GemmUniversalIN4cute5tupleIJiiiiEEENS1_10collective13CollectiveMmaINS1_35MainloopSm100TmaUmmaWarpSpecializedILi4ELi2ELi4ENS5_IJNS4_1CILi2EEENSA_ILi1EEESC_EEEEENS5_IJNSA_ILi128EEESF_NSA_ILi64EEEEEENS_12float_e5m2_tENS5_IJlSC_lEEESI_SJ_NS4_8TiledMMAINS4_8MMA_AtomIJNS4_10MMA_TraitsINS4_25SM100_MMA_F8F6F4_2x1SM_SSEJSI_SI_fSF_SF_NS4_17integral_constantINS4_4UMMA5MajorELSQ_0EEESR_NSO_INSP_7ScaleInELSS_0EEEST_EEEEEENS4_6LayoutINS5_IJSC_SC_SC_EEENS5_IJNSA_ILi0EEESY_SY_EEEEENS5_IJNS4_10UnderscoreES11_S11_EEEEENS4_18SM100_TMA_2SM_LOADENS4_14ComposedLayoutINS4_7SwizzleILi2ELi4ELi3EEENS4_18smem_ptr_flag_bitsILi8EEENSW_INS5_IJNSA_ILi8EEESG_EEENS5_IJSG_SC_EEEEEEEvNS4_8identityES14_S1E_vS1F_EENS_8epilogue10collective18CollectiveEpilogueINS1H_23Sm100TmaWarpSpecializedILi2ELi2ELi32ELb0ELb0EEEJNS5_IJSG_SF_SG_EEENS5_IJNSW_ISG_SC_EENSW_INS5_IJNSA_ILi32EEESB_EEENS5_IJSC_SG_EEEEEEEESI_SJ_SI_SJ_NS1H_6fusion15FusionCallbacksIS1L_NS1T_17LinearCombinationISI_fSI_fLNS_15FloatRoundStyleE2EEES1M_S1S_JEEENS4_5SM1004TMEM4LOAD26SM100_TMEM_LOAD_32dp32b32xENS4_13SM90_TMA_LOADENS15_INS16_ILi1ELi4ELi3EEES19_NSW_INS5_IJS1A_S1O_EEENS5_IJS1O_SC_EEEEEEENS4_39AutoVectorizingCopyWithAssumedAlignmentILi128EEENS4_14SM90_TMA_STOREES28_S2A_S2A_EEEvvEEEEvNT_6ParamsE,"ax",@progbits
	.align	128
.text._ZN7cutlass13device_kernelINS_4gemm6kernel13GemmUniversalIN4cute5tupleIJiiiiEEENS1_10collective13CollectiveMmaINS1_35MainloopSm100TmaUmmaWarpSpecializedILi4ELi2ELi4ENS5_IJNS4_1CILi2EEENSA_ILi1EEESC_EEEEENS5_IJNSA_ILi128EEESF_NSA_ILi64EEEEEENS_12float_e5m2_tENS5_IJlSC_lEEESI_SJ_NS4_8TiledMMAINS4_8MMA_AtomIJNS4_10MMA_TraitsINS4_25SM100_MMA_F8F6F4_2x1SM_SSEJSI_SI_fSF_SF_NS4_17integral_constantINS4_4UMMA5MajorELSQ_0EEESR_NSO_INSP_7ScaleInELSS_0EEEST_EEEEEENS4_6LayoutINS5_IJSC_SC_SC_EEENS5_IJNSA_ILi0EEESY_SY_EEEEENS5_IJNS4_10UnderscoreES11_S11_EEEEENS4_18SM100_TMA_2SM_LOADENS4_14ComposedLayoutINS4_7SwizzleILi2ELi4ELi3EEENS4_18smem_ptr_flag_bitsILi8EEENSW_INS5_IJNSA_ILi8EEESG_EEENS5_IJSG_SC_EEEEEEEvNS4_8identityES14_S1E_vS1F_EENS_8epilogue10collective18CollectiveEpilogueINS1H_23Sm100TmaWarpSpecializedILi2ELi2ELi32ELb0ELb0EEEJNS5_IJSG_SF_SG_EEENS5_IJNSW_ISG_SC_EENSW_INS5_IJNSA_ILi32EEESB_EEENS5_IJSC_SG_EEEEEEEESI_SJ_SI_SJ_NS1H_6fusion15FusionCallbacksIS1L_NS1T_17LinearCombinationISI_fSI_fLNS_15FloatRoundStyleE2EEES1M_S1S_JEEENS4_5SM1004TMEM4LOAD26SM100_TMEM_LOAD_32dp32b32xENS4_13SM90_TMA_LOADENS15_INS16_ILi1ELi4ELi3EEES19_NSW_INS5_IJS1A_S1O_EEENS5_IJS1O_SC_EEEEEEENS4_39AutoVectorizingCopyWithAssumedAlignmentILi128EEENS4_14SM90_TMA_STOREES28_S2A_S2A_EEEvvEEEEvNT_6ParamsE:
        .type           _ZN7cutlass13device_kernelINS_4gemm6kernel13GemmUniversalIN4cute5tupleIJiiiiEEENS1_10collective13CollectiveMmaINS1_35MainloopSm100TmaUmmaWarpSpecializedILi4ELi2ELi4ENS5_IJNS4_1CILi2EEENSA_ILi1EEESC_EEEEENS5_IJNSA_ILi128EEESF_NSA_ILi64EEEEEENS_12float_e5m2_tENS5_IJlSC_lEEESI_SJ_NS4_8TiledMMAINS4_8MMA_AtomIJNS4_10MMA_TraitsINS4_25SM100_MMA_F8F6F4_2x1SM_SSEJSI_SI_fSF_SF_NS4_17integral_constantINS4_4UMMA5MajorELSQ_0EEESR_NSO_INSP_7ScaleInELSS_0EEEST_EEEEEENS4_6LayoutINS5_IJSC_SC_SC_EEENS5_IJNSA_ILi0EEESY_SY_EEEEENS5_IJNS4_10UnderscoreES11_S11_EEEEENS4_18SM100_TMA_2SM_LOADENS4_14ComposedLayoutINS4_7SwizzleILi2ELi4ELi3EEENS4_18smem_ptr_flag_bitsILi8EEENSW_INS5_IJNSA_ILi8EEESG_EEENS5_IJSG_SC_EEEEEEEvNS4_8identityES14_S1E_vS1F_EENS_8epilogue10collective18CollectiveEpilogueINS1H_23Sm100TmaWarpSpecializedILi2ELi2ELi32ELb0ELb0EEEJNS5_IJSG_SF_SG_EEENS5_IJNSW_ISG_SC_EENSW_INS5_IJNSA_ILi32EEESB_EEENS5_IJSC_SG_EEEEEEEESI_SJ_SI_SJ_NS1H_6fusion15FusionCallbacksIS1L_NS1T_17LinearCombinationISI_fSI_fLNS_15FloatRoundStyleE2EEES1M_S1S_JEEENS4_5SM1004TMEM4LOAD26SM100_TMEM_LOAD_32dp32b32xENS4_13SM90_TMA_LOADENS15_INS16_ILi1ELi4ELi3EEES19_NSW_INS5_IJS1A_S1O_EEENS5_IJS1O_SC_EEEEEEENS4_39AutoVectorizingCopyWithAssumedAlignmentILi128EEENS4_14SM90_TMA_STOREES28_S2A_S2A_EEEvvEEEEvNT_6ParamsE,@function
        .size           _ZN7cutlass13device_kernelINS_4gemm6kernel13GemmUniversalIN4cute5tupleIJiiiiEEENS1_10collective13CollectiveMmaINS1_35MainloopSm100TmaUmmaWarpSpecializedILi4ELi2ELi4ENS5_IJNS4_1CILi2EEENSA_ILi1EEESC_EEEEENS5_IJNSA_ILi128EEESF_NSA_ILi64EEEEEENS_12float_e5m2_tENS5_IJlSC_lEEESI_SJ_NS4_8TiledMMAINS4_8MMA_AtomIJNS4_10MMA_TraitsINS4_25SM100_MMA_F8F6F4_2x1SM_SSEJSI_SI_fSF_SF_NS4_17integral_constantINS4_4UMMA5MajorELSQ_0EEESR_NSO_INSP_7ScaleInELSS_0EEEST_EEEEEENS4_6LayoutINS5_IJSC_SC_SC_EEENS5_IJNSA_ILi0EEESY_SY_EEEEENS5_IJNS4_10UnderscoreES11_S11_EEEEENS4_18SM100_TMA_2SM_LOADENS4_14ComposedLayoutINS4_7SwizzleILi2ELi4ELi3EEENS4_18smem_ptr_flag_bitsILi8EEENSW_INS5_IJNSA_ILi8EEESG_EEENS5_IJSG_SC_EEEEEEEvNS4_8identityES14_S1E_vS1F_EENS_8epilogue10collective18CollectiveEpilogueINS1H_23Sm100TmaWarpSpecializedILi2ELi2ELi32ELb0ELb0EEEJNS5_IJSG_SF_SG_EEENS5_IJNSW_ISG_SC_EENSW_INS5_IJNSA_ILi32EEESB_EEENS5_IJSC_SG_EEEEEEEESI_SJ_SI_SJ_NS1H_6fusion15FusionCallbacksIS1L_NS1T_17LinearCombinationISI_fSI_fLNS_15FloatRoundStyleE2EEES1M_S1S_JEEENS4_5SM1004TMEM4LOAD26SM100_TMEM_LOAD_32dp32b32xENS4_13SM90_TMA_LOADENS15_INS16_ILi1ELi4ELi3EEES19_NSW_INS5_IJS1A_S1O_EEENS5_IJS1O_SC_EEEEEEENS4_39AutoVectorizingCopyWithAssumedAlignmentILi128EEENS4_14SM90_TMA_STOREES28_S2A_S2A_EEEvvEEEEvNT_6ParamsE,(.L_x_163 - _ZN7cutlass13device_kernelINS_4gemm6kernel13GemmUniversalIN4cute5tupleIJiiiiEEENS1_10collective13CollectiveMmaINS1_35MainloopSm100TmaUmmaWarpSpecializedILi4ELi2ELi4ENS5_IJNS4_1CILi2EEENSA_ILi1EEESC_EEEEENS5_IJNSA_ILi128EEESF_NSA_ILi64EEEEEENS_12float_e5m2_tENS5_IJlSC_lEEESI_SJ_NS4_8TiledMMAINS4_8MMA_AtomIJNS4_10MMA_TraitsINS4_25SM100_MMA_F8F6F4_2x1SM_SSEJSI_SI_fSF_SF_NS4_17integral_constantINS4_4UMMA5MajorELSQ_0EEESR_NSO_INSP_7ScaleInELSS_0EEEST_EEEEEENS4_6LayoutINS5_IJSC_SC_SC_EEENS5_IJNSA_ILi0EEESY_SY_EEEEENS5_IJNS4_10UnderscoreES11_S11_EEEEENS4_18SM100_TMA_2SM_LOADENS4_14ComposedLayoutINS4_7SwizzleILi2ELi4ELi3EEENS4_18smem_ptr_flag_bitsILi8EEENSW_INS5_IJNSA_ILi8EEESG_EEENS5_IJSG_SC_EEEEEEEvNS4_8identityES14_S1E_vS1F_EENS_8epilogue10collective18CollectiveEpilogueINS1H_23Sm100TmaWarpSpecializedILi2ELi2ELi32ELb0ELb0EEEJNS5_IJSG_SF_SG_EEENS5_IJNSW_ISG_SC_EENSW_INS5_IJNSA_ILi32EEESB_EEENS5_IJSC_SG_EEEEEEEESI_SJ_SI_SJ_NS1H_6fusion15FusionCallbacksIS1L_NS1T_17LinearCombinationISI_fSI_fLNS_15FloatRoundStyleE2EEES1M_S1S_JEEENS4_5SM1004TMEM4LOAD26SM100_TMEM_LOAD_32dp32b32xENS4_13SM90_TMA_LOADENS15_INS16_ILi1ELi4ELi3EEES19_NSW_INS5_IJS1A_S1O_EEENS5_IJS1O_SC_EEEEEEENS4_39AutoVectorizingCopyWithAssumedAlignmentILi128EEENS4_14SM90_TMA_STOREES28_S2A_S2A_EEEvvEEEEvNT_6ParamsE)
        .other          _ZN7cutlass13device_kernelINS_4gemm6kernel13GemmUniversalIN4cute5tupleIJiiiiEEENS1_10collective13CollectiveMmaINS1_35MainloopSm100TmaUmmaWarpSpecializedILi4ELi2ELi4ENS5_IJNS4_1CILi2EEENSA_ILi1EEESC_EEEEENS5_IJNSA_ILi128EEESF_NSA_ILi64EEEEEENS_12float_e5m2_tENS5_IJlSC_lEEESI_SJ_NS4_8TiledMMAINS4_8MMA_AtomIJNS4_10MMA_TraitsINS4_25SM100_MMA_F8F6F4_2x1SM_SSEJSI_SI_fSF_SF_NS4_17integral_constantINS4_4UMMA5MajorELSQ_0EEESR_NSO_INSP_7ScaleInELSS_0EEEST_EEEEEENS4_6LayoutINS5_IJSC_SC_SC_EEENS5_IJNSA_ILi0EEESY_SY_EEEEENS5_IJNS4_10UnderscoreES11_S11_EEEEENS4_18SM100_TMA_2SM_LOADENS4_14ComposedLayoutINS4_7SwizzleILi2ELi4ELi3EEENS4_18smem_ptr_flag_bitsILi8EEENSW_INS5_IJNSA_ILi8EEESG_EEENS5_IJSG_SC_EEEEEEEvNS4_8identityES14_S1E_vS1F_EENS_8epilogue10collective18CollectiveEpilogueINS1H_23Sm100TmaWarpSpecializedILi2ELi2ELi32ELb0ELb0EEEJNS5_IJSG_SF_SG_EEENS5_IJNSW_ISG_SC_EENSW_INS5_IJNSA_ILi32EEESB_EEENS5_IJSC_SG_EEEEEEEESI_SJ_SI_SJ_NS1H_6fusion15FusionCallbacksIS1L_NS1T_17LinearCombinationISI_fSI_fLNS_15FloatRoundStyleE2EEES1M_S1S_JEEENS4_5SM1004TMEM4LOAD26SM100_TMEM_LOAD_32dp32b32xENS4_13SM90_TMA_LOADENS15_INS16_ILi1ELi4ELi3EEES19_NSW_INS5_IJS1A_S1O_EEENS5_IJS1O_SC_EEEEEEENS4_39AutoVectorizingCopyWithAssumedAlignmentILi128EEENS4_14SM90_TMA_STOREES28_S2A_S2A_EEEvvEEEEvNT_6ParamsE,@"STO_CUDA_ENTRY STV_DEFAULT"
_ZN7cutlass13device_kernelINS_4gemm6kernel13GemmUniversalIN4cute5tupleIJiiiiEEENS1_10collective13CollectiveMmaINS1_35MainloopSm100TmaUmmaWarpSpecializedILi4ELi2ELi4ENS5_IJNS4_1CILi2EEENSA_ILi1EEESC_EEEEENS5_IJNSA_ILi128EEESF_NSA_ILi64EEEEEENS_12float_e5m2_tENS5_IJlSC_lEEESI_SJ_NS4_8TiledMMAINS4_8MMA_AtomIJNS4_10MMA_TraitsINS4_25SM100_MMA_F8F6F4_2x1SM_SSEJSI_SI_fSF_SF_NS4_17integral_constantINS4_4UMMA5MajorELSQ_0EEESR_NSO_INSP_7ScaleInELSS_0EEEST_EEEEEENS4_6LayoutINS5_IJSC_SC_SC_EEENS5_IJNSA_ILi0EEESY_SY_EEEEENS5_IJNS4_10UnderscoreES11_S11_EEEEENS4_18SM100_TMA_2SM_LOADENS4_14ComposedLayoutINS4_7SwizzleILi2ELi4ELi3EEENS4_18smem_ptr_flag_bitsILi8EEENSW_INS5_IJNSA_ILi8EEESG_EEENS5_IJSG_SC_EEEEEEEvNS4_8identityES14_S1E_vS1F_EENS_8epilogue10collective18CollectiveEpilogueINS1H_23Sm100TmaWarpSpecializedILi2ELi2ELi32ELb0ELb0EEEJNS5_IJSG_SF_SG_EEENS5_IJNSW_ISG_SC_EENSW_INS5_IJNSA_ILi32EEESB_EEENS5_IJSC_SG_EEEEEEEESI_SJ_SI_SJ_NS1H_6fusion15FusionCallbacksIS1L_NS1T_17LinearCombinationISI_fSI_fLNS_15FloatRoundStyleE2EEES1M_S1S_JEEENS4_5SM1004TMEM4LOAD26SM100_TMEM_LOAD_32dp32b32xENS4_13SM90_TMA_LOADENS15_INS16_ILi1ELi4ELi3EEES19_NSW_INS5_IJS1A_S1O_EEENS5_IJS1O_SC_EEEEEEENS4_39AutoVectorizingCopyWithAssumedAlignmentILi128EEENS4_14SM90_TMA_STOREES28_S2A_S2A_EEEvvEEEEvNT_6ParamsE:
[----:B------:R-:W1:Y:S01]  /*0000*/  LDC R1, c[0x0][0x37c] ;  /* 0x0000df00ff017b82 */ /* 0x000e620000000800 */
[----:B------:R-:W2:Y:S01]  /*0010*/  S2R R109, SR_TID.X ;  /* 0x00000000006d7919 */ /* 0x000ea20000002100 */
[----:B------:R-:W3:Y:S06]  /*0020*/  LDCU.64 UR6, c[0x0][0x890] ;  /* 0x00011200ff0677ac */ /* 0x000eec0008000a00 */
[----:B------:R-:W4:Y:S01]  /*0030*/  S2UR UR37, SR_CgaCtaId ;  /* 0x00000000002579c3 */ /* 0x000f220000008800 */
[----:B------:R-:W-:Y:S02]  /*0040*/  PRMT R95, RZ, 0x7610, R95 ;  /* 0x00007610ff5f7816 */ /* 0x000fe4000000005f */
[----:B------:R-:W-:Y:S01]  /*0050*/  ELECT P1, URZ, PT ;  /* 0x0000000000ff782f */ /* 0x000fe20003820000 */
[----:B------:R-:W1:Y:S01]  /*0060*/  LDCU.64 UR46, c[0x0][0x358] ;  /* 0x00006b00ff2e77ac */ /* 0x000e620008000a00 */
[----:B---3--:R-:W-:-:S04]  /*0070*/  UISETP.NE.U32.AND UP0, UPT, UR6, URZ, UPT ;  /* 0x000000ff0600728c */ /* 0x008fc8000bf05070 */
[----:B------:R-:W-:Y:S02]  /*0080*/  UISETP.NE.AND.EX UP0, UPT, UR7, URZ, UPT, UP0 ;  /* 0x000000ff0700728c */ /* 0x000fe4000bf05300 */
[----:B----4-:R-:W-:Y:S02]  /*0090*/  ULOP3.LUT UR5, UR37, 0x1, URZ, 0xc0, !UPT ;  /* 0x0000000125057892 */ /* 0x010fe4000f8ec0ff */
[----:B------:R-:W-:Y:S01]  /*00a0*/  ULOP3.LUT UR4, UR37, 0x1, URZ, 0x3c, !UPT ;  /* 0x0000000125047892 */ /* 0x000fe2000f8e3cff */
[----:B--2---:R-:W-:-:S05]  /*00b0*/  SHF.R.U32.HI R102, RZ, 0x5, R109 ;  /* 0x00000005ff667819 */ /* 0x004fca000001166d */
[----:B------:R-:W2:Y:S02]  /*00c0*/  SHFL.IDX PT, R0, R102, RZ, 0x1f ;  /* 0x00001fff66007589 */ /* 0x000ea400000e0000 */
[----:B--2---:R-:W-:Y:S01]  /*00d0*/  R2UR UR10, R0 ;  /* 0x00000000000a72ca */ /* 0x004fe200000e0000 */
[----:B-1----:R-:W-:-:S14]  /*00e0*/  BRA.U UP0, `(.L_x_0) ;  /* 0x00000001002c7547 */ /* 0x002fdc000b800000 */
[----:B------:R-:W1:Y:S02]  /*00f0*/  LDCU.64 UR8, c[0x0][0x888] ;  /* 0x00011100ff0877ac */ /* 0x000e640008000a00 */
[----:B-1----:R-:W-:-:S04]  /*0100*/  UISETP.NE.U32.AND UP0, UPT, UR8, URZ, UPT ;  /* 0x000000ff0800728c */ /* 0x002fc8000bf05070 */
[----:B------:R-:W-:-:S09]  /*0110*/  UISETP.NE.AND.EX UP0, UPT, UR9, URZ, UPT, UP0 ;  /* 0x000000ff0900728c */ /* 0x000fd2000bf05300 */
[----:B------:R-:W-:Y:S05]  /*0120*/  BRA.U !UP0, `(.L_x_1) ;  /* 0x0000000108107547 */ /* 0x000fea000b800000 */
[----:B------:R-:W1:Y:S02]  /*0130*/  LDC.64 R2, c[0x0][0x888] ;  /* 0x00022200ff027b82 */ /* 0x000e640000000a00 */
[----:B-1----:R1:W5:Y:S01]  /*0140*/  LDG.E R49, desc[UR46][R2.64] ;  /* 0x0000002e02317981 */ /* 0x002362000c1e1900 */
[----:B------:R-:W-:Y:S01]  /*0150*/  HFMA2 R95, -RZ, RZ, 0, 5.9604644775390625e-08 ;  /* 0x00000001ff5f7431 */ /* 0x000fe200000001ff */
[----:B------:R-:W-:Y:S05]  /*0160*/  BRA `(.L_x_0) ;  /* 0x00000000000c7947 */ /* 0x000fea0003800000 */
.L_x_1:
[----:B------:R-:W1:Y:S01]  /*0170*/  LDCU UR8, c[0x0][0x880] ;  /* 0x00011000ff0877ac */ /* 0x000e620008000800 */
[----:B------:R-:W-:Y:S01]  /*0180*/  HFMA2 R95, -RZ, RZ, 0, 5.9604644775390625e-08 ;  /* 0x00000001ff5f7431 */ /* 0x000fe200000001ff */
[----:B-1----:R-:W-:-:S07]  /*0190*/  MOV R49, UR8 ;  /* 0x0000000800317c02 */ /* 0x002fce0008000f00 */
.L_x_0:
[----:B------:R-:W2:Y:S02]  /*01a0*/  LDCU.64 UR8, c[0x0][0x8b0] ;  /* 0x00011600ff0877ac */ /* 0x000ea40008000a00 */
[----:B--2---:R-:W-:-:S04]  /*01b0*/  UISETP.NE.U32.AND UP0, UPT, UR8, URZ, UPT ;  /* 0x000000ff0800728c */ /* 0x004fc8000bf05070 */
[----:B------:R-:W-:-:S09]  /*01c0*/  UISETP.NE.AND.EX UP0, UPT, UR9, URZ, UPT, UP0 ;  /* 0x000000ff0900728c */ /* 0x000fd2000bf05300 */
[----:B------:R-:W-:Y:S05]  /*01d0*/  BRA.U UP0, `(.L_x_2) ;  /* 0x0000000100247547 */ /* 0x000fea000b800000 */
[----:B------:R-:W2:Y:S02]  /*01e0*/  LDCU.64 UR8, c[0x0][0x8a8] ;  /* 0x00011500ff0877ac */ /* 0x000ea40008000a00 */
[----:B--2---:R-:W-:-:S04]  /*01f0*/  UISETP.NE.U32.AND UP0, UPT, UR8, URZ, UPT ;  /* 0x000000ff0800728c */ /* 0x004fc8000bf05070 */
[----:B------:R-:W-:-:S09]  /*0200*/  UISETP.NE.AND.EX UP0, UPT, UR9, URZ, UPT, UP0 ;  /* 0x000000ff0900728c */ /* 0x000fd2000bf05300 */
[----:B------:R-:W-:Y:S05]  /*0210*/  BRA.U !UP0, `(.L_x_3) ;  /* 0x00000001080c7547 */ /* 0x000fea000b800000 */
[----:B------:R-:W2:Y:S02]  /*0220*/  LDC.64 R46, c[0x0][0x8a8] ;  /* 0x00022a00ff2e7b82 */ /* 0x000ea40000000a00 */
[----:B--2---:R2:W5:Y:S01]  /*0230*/  LDG.E R46, desc[UR46][R46.64] ;  /* 0x0000002e2e2e7981 */ /* 0x004562000c1e1900 */
[----:B------:R-:W-:Y:S05]  /*0240*/  BRA `(.L_x_2) ;  /* 0x0000000000087947 */ /* 0x000fea0003800000 */
.L_x_3:
[----:B------:R-:W2:Y:S02]  /*0250*/  LDCU UR8, c[0x0][0x8a0] ;  /* 0x00011400ff0877ac */ /* 0x000ea40008000800 */
[----:B--2---:R-:W-:Y:S02]  /*0260*/  MOV R46, UR8 ;  /* 0x00000008002e7c02 */ /* 0x004fe40008000f00 */
.L_x_2:
[----:B------:R-:W-:Y:S01]  /*0270*/  IMAD.U32 R0, RZ, RZ, UR10 ;  /* 0x0000000aff007e24 */ /* 0x000fe2000f8e00ff */
[----:B------:R-:W-:Y:S04]  /*0280*/  BSSY.RECONVERGENT B0, `(.L_x_4) ;  /* 0x000000c000007945 */ /* 0x000fe80003800200 */
[C---:B------:R-:W-:Y:S02]  /*0290*/  ISETP.NE.OR P2, PT, R0.reuse, 0x1, !P1 ;  /* 0x000000010000780c */ /* 0x040fe40004f45670 */
[----:B------:R-:W-:-:S11]  /*02a0*/  ISETP.NE.OR P0, PT, R0, 0x3, !P1 ;  /* 0x000000030000780c */ /* 0x000fd60004f05670 */
[----:B------:R-:W-:Y:S05]  /*02b0*/  @P2 BRA `(.L_x_5) ;  /* 0x0000000000202947 */ /* 0x000fea0003800000 */
[----:B------:R-:W3:Y:S02]  /*02c0*/  LDCU.64 UR8, c[0x0][0x348] ;  /* 0x00006900ff0877ac */ /* 0x000ee40008000a00 */
[----:B---3--:R-:W-:Y:S02]  /*02d0*/  UIADD3 UR12, UP1, UPT, UR8, 0x80, URZ ;  /* 0x00000080080c7890 */ /* 0x008fe4000ff3e0ff */
[----:B------:R-:W-:Y:S02]  /*02e0*/  UIADD3 UR8, UP0, UPT, UR8, 0x180, URZ ;  /* 0x0000018008087890 */ /* 0x000fe4000ff1e0ff */
[----:B------:R-:W-:Y:S02]  /*02f0*/  UIADD3.X UR13, UPT, UPT, URZ, UR9, URZ, UP1, !UPT ;  /* 0x00000009ff0d7290 */ /* 0x000fe40008ffe4ff */
[----:B------:R-:W-:-:S07]  /*0300*/  UIADD3.X UR9, UPT, UPT, URZ, UR9, URZ, UP0, !UPT ;  /* 0x00000009ff097290 */ /* 0x000fce00087fe4ff */
[----:B------:R3:W-:Y:S02]  /*0310*/  UTMACCTL.PF [UR12] ;  /* 0x000000000c0079b9 */ /* 0x0007e40008040000 */
[----:B------:R3:W-:Y:S02]  /*0320*/  UTMACCTL.PF [UR8] ;  /* 0x00000000080079b9 */ /* 0x0007e40008040000 */
[----:B---3--:R-:W-:Y:S01]  /*0330*/  NOP ;  /* 0x0000000000007918 */ /* 0x008fe20000000000 */
.L_x_5:
[----:B------:R-:W-:Y:S05]  /*0340*/  BSYNC.RECONVERGENT B0 ;  /* 0x0000000000007941 */ /* 0x000fea0003800200 */
.L_x_4:
[----:B------:R-:W-:Y:S04]  /*0350*/  BSSY.RECONVERGENT B0, `(.L_x_6) ;  /* 0x000000a000007945 */ /* 0x000fe80003800200 */
        /* <DEDUP_REMOVED lines=9> */
.L_x_7:
[----:B------:R-:W-:Y:S05]  /*03f0*/  BSYNC.RECONVERGENT B0 ;  /* 0x0000000000007941 */ /* 0x000fea0003800200 */
.L_x_6:
[----:B------:R-:W3:Y:S01]  /*0400*/  LDCU.64 UR8, c[0x0][0x888] ;  /* 0x00011100ff0877ac */ /* 0x000ee20008000a00 */
[----:B------:R-:W-:Y:S02]  /*0410*/  UISETP.EQ.U32.AND UP1, UPT, UR6, URZ, UPT ;  /* 0x000000ff0600728c */ /* 0x000fe4000bf22070 */
[----:B------:R-:W-:Y:S02]  /*0420*/  UPLOP3.LUT UP5, UPT, UPT, UPT, UPT, 0x80, 0x8 ;  /* 0x000000000008789c */ /* 0x000fe40003faf070 */
[----:B---3--:R-:W-:-:S04]  /*0430*/  UISETP.NE.U32.AND UP0, UPT, UR8, URZ, UPT ;  /* 0x000000ff0800728c */ /* 0x008fc8000bf05070 */
[----:B------:R-:W-:-:S04]  /*0440*/  UISETP.NE.AND.EX UP0, UPT, UR9, URZ, UPT, UP0 ;  /* 0x000000ff0900728c */ /* 0x000fc8000bf05300 */
[----:B------:R-:W-:-:S04]  /*0450*/  UISETP.EQ.OR.EX UP2, UPT, UR7, URZ, !UP0, UP1 ;  /* 0x000000ff0700728c */ /* 0x000fc8000c742710 */
[----:B------:R-:W-:-:S05]  /*0460*/  UP2UR UR50, UPR, URZ, 0x4 ;  /* 0x00000004ff327883 */ /* 0x000fca0008000000 */
[----:B------:R-:W-:Y:S07]  /*0470*/  BRA.U !UP2, `(.L_x_8) ;  /* 0x000000010a207547 */ /* 0x000fee000b800000 */
[----:B------:R-:W-:Y:S01]  /*0480*/  UISETP.NE.U32.AND UP2, UPT, UR6, URZ, UPT ;  /* 0x000000ff0600728c */ /* 0x000fe2000bf45070 */
[----:B-----5:R-:W-:Y:S01]  /*0490*/  FSETP.NEU.AND P0, PT, R49, RZ, PT ;  /* 0x000000ff3100720b */ /* 0x020fe20003f0d000 */
[----:B------:R-:W-:Y:S02]  /*04a0*/  USEL UR6, URZ, 0xffffffff, UP0 ;  /* 0xffffffffff067887 */ /* 0x000fe40008000000 */
[----:B------:R-:W-:-:S10]  /*04b0*/  UISETP.NE.AND.EX UP2, UPT, UR7, URZ, UPT, UP2 ;  /* 0x000000ff0700728c */ /* 0x000fd4000bf45320 */
[----:B------:R-:W-:Y:S01]  /*04c0*/  VOTEU.ANY UP1, P0 ;  /* 0x0000000000ff7886 */ /* 0x000fe20000020100 */
[----:B------:R-:W-:-:S04]  /*04d0*/  @!UP2 USEL UR6, URZ, 0xffffffff, UP1 ;  /* 0xffffffffff06a887 */ /* 0x000fc80008800000 */
[----:B------:R-:W-:-:S04]  /*04e0*/  ULOP3.LUT UR6, UR6, 0x1, URZ, 0xc0, !UPT ;  /* 0x0000000106067892 */ /* 0x000fc8000f8ec0ff */
[----:B------:R-:W-:-:S11]  /*04f0*/  UISETP.NE.U32.AND UP5, UPT, UR6, 0x1, UPT ;  /* 0x000000010600788c */ /* 0x000fd6000bfa5070 */
.L_x_8:
[----:B------:R-:W3:Y:S01]  /*0500*/  SHFL.IDX PT, R0, R102, RZ, 0x1f ;  /* 0x00001fff66007589 */ /* 0x000ee200000e0000 */
[----:B------:R-:W-:-:S04]  /*0510*/  UISETP.NE.AND UP1, UPT, UR10, 0x2, UPT ;  /* 0x000000020a00788c */ /* 0x000fc8000bf25270 */
[----:B------:R-:W-:Y:S02]  /*0520*/  UISETP.EQ.AND UP2, UPT, UR5, URZ, !UP1 ;  /* 0x000000ff0500728c */ /* 0x000fe4000cf42270 */
[----:B------:R-:W-:-:S04]  /*0530*/  USEL UR6, URZ, 0x1, UP1 ;  /* 0x00000001ff067887 */ /* 0x000fc80008800000 */
[----:B------:R-:W-:Y:S02]  /*0540*/  PLOP3.LUT P5, PT, P1, PT, UP2, 0x80, 0x8 ;  /* 0x000000000008781c */ /* 0x000fe40000faf028 */
[----:B---3--:R-:W-:-:S13]  /*0550*/  ISETP.NE.AND P0, PT, R0, RZ, PT ;  /* 0x000000ff0000720c */ /* 0x008fda0003f05270 */
[----:B------:R-:W-:Y:S05]  /*0560*/  @P0 BRA `(.L_x_9) ;  /* 0x0000000000440947 */ /* 0x000fea0003800000 */
[----:B------:R-:W-:Y:S01]  /*0570*/  UMOV UR8, 0x400 ;  /* 0x0000040000087882 */ /* 0x000fe20000000000 */
[----:B------:R-:W-:Y:S01]  /*0580*/  UMOV UR7, 0x1 ;  /* 0x0000000100077882 */ /* 0x000fe20000000000 */
[----:B------:R-:W-:Y:S02]  /*0590*/  ULEA UR8, UR37, UR8, 0x18 ;  /* 0x0000000825087291 */ /* 0x000fe4000f8ec0ff */
[----:B------:R-:W-:-:S04]  /*05a0*/  UIADD3 UR12, UPT, UPT, -UR7, 0x100000, URZ ;  /* 0x00100000070c7890 */ /* 0x000fc8000fffe1ff */
[----:B------:R-:W-:Y:S02]  /*05b0*/  USHF.L.U32 UR13, UR12, 0xb, URZ ;  /* 0x0000000b0c0d7899 */ /* 0x000fe400080006ff */
[----:B------:R-:W-:Y:S01]  /*05c0*/  USHF.L.U32 UR12, UR12, 0x1, URZ ;  /* 0x000000010c0c7899 */ /* 0x000fe200080006ff */
[----:B------:R-:W-:Y:S01]  /*05d0*/  ELECT P0, URZ, PT ;  /* 0x0000000000ff782f */ /* 0x000fe20003800000 */
[----:B------:R-:W3:Y:S10]  /*05e0*/  FENCE.VIEW.ASYNC.S ;  /* 0x00000000000073c6 */ /* 0x000ef40000000000 */
[----:B---3--:R3:W4:Y:S01]  /*05f0*/  SYNCS.EXCH.64 URZ, [UR8], UR12 ;  /* 0x0000000c08ff75b2 */ /* 0x0087220008000100 */
[----:B------:R3:W1:Y:S01]  /*0600*/  SYNCS.EXCH.64 URZ, [UR8+0x20], UR12 ;  /* 0x0000200c08ff75b2 */ /* 0x0006620008000100 */
[----:B------:R3:W1:Y:S01]  /*0610*/  SYNCS.EXCH.64 URZ, [UR8+0x8], UR12 ;  /* 0x0000080c08ff75b2 */ /* 0x0006620008000100 */
[----:B------:R3:W1:Y:S01]  /*0620*/  SYNCS.EXCH.64 URZ, [UR8+0x28], UR12 ;  /* 0x0000280c08ff75b2 */ /* 0x0006620008000100 */
[----:B------:R3:W1:Y:S01]  /*0630*/  SYNCS.EXCH.64 URZ, [UR8+0x10], UR12 ;  /* 0x0000100c08ff75b2 */ /* 0x0006620008000100 */
[----:B------:R3:W1:Y:S01]  /*0640*/  SYNCS.EXCH.64 URZ, [UR8+0x30], UR12 ;  /* 0x0000300c08ff75b2 */ /* 0x0006620008000100 */
[----:B------:R3:W1:Y:S01]  /*0650*/  SYNCS.EXCH.64 URZ, [UR8+0x18], UR12 ;  /* 0x0000180c08ff75b2 */ /* 0x0006620008000100 */
[----:B------:R3:W1:Y:S01]  /*0660*/  SYNCS.EXCH.64 URZ, [UR8+0x38], UR12 ;  /* 0x0000380c08ff75b2 */ /* 0x0006620008000100 */
[----:B------:R-:W-:Y:S01]  /*0670*/  NOP ;  /* 0x0000000000007918 */ /* 0x000fe20000000000 */
.L_x_9:
[----:B------:R-:W2:Y:S01]  /*0680*/  SHFL.IDX PT, R0, R102, RZ, 0x1f ;  /* 0x00001fff66007589 */ /* 0x000ea200000e0000 */
[----:B------:R-:W-:Y:S01]  /*0690*/  NOP ;  /* 0x0000000000007918 */ /* 0x000fe20000000000 */
[----:B--2---:R-:W-:-:S13]  /*06a0*/  ISETP.NE.AND P0, PT, R0, 0x1, PT ;  /* 0x000000010000780c */ /* 0x004fda0003f05270 */
[----:B------:R-:W-:Y:S05]  /*06b0*/  @P0 BRA `(.L_x_10) ;  /* 0x0000000000440947 */ /* 0x000fea0003800000 */
[----:B------:R-:W-:Y:S01]  /*06c0*/  UMOV UR9, 0x400 ;  /* 0x0000040000097882 */ /* 0x000fe20000000000 */
[----:B---3--:R-:W-:Y:S01]  /*06d0*/  UMOV UR8, 0x20 ;  /* 0x0000002000087882 */ /* 0x008fe20000000000 */
[----:B------:R-:W-:Y:S01]  /*06e0*/  UMOV UR7, 0x80 ;  /* 0x0000008000077882 */ /* 0x000fe20000000000 */
[----:B------:R-:W-:Y:S02]  /*06f0*/  ULEA UR9, UR37, UR9, 0x18 ;  /* 0x0000000925097291 */ /* 0x000fe4000f8ec0ff */
[----:B------:R-:W-:-:S04]  /*0700*/  UIADD3 UR12, UPT, UPT, -UR8, 0x100000, URZ ;  /* 0x00100000080c7890 */ /* 0x000fc8000fffe1ff */
[----:B------:R-:W-:Y:S02]  /*0710*/  USHF.L.U32 UR13, UR12, 0xb, URZ ;  /* 0x0000000b0c0d7899 */ /* 0x000fe400080006ff */
[----:B------:R-:W-:Y:S02]  /*0720*/  USHF.L.U32 UR12, UR12, 0x1, URZ ;  /* 0x000000010c0c7899 */ /* 0x000fe400080006ff */
[----:B------:R-:W-:-:S04]  /*0730*/  UIADD3 UR14, UPT, UPT, -UR7, 0x100000, URZ ;  /* 0x00100000070e7890 */ /* 0x000fc8000fffe1ff */
[----:B------:R-:W-:Y:S02]  /*0740*/  USHF.L.U32 UR15, UR14, 0xb, URZ ;  /* 0x0000000b0e0f7899 */ /* 0x000fe400080006ff */
[----:B------:R-:W-:Y:S01]  /*0750*/  USHF.L.U32 UR14, UR14, 0x1, URZ ;  /* 0x000000010e0e7899 */ /* 0x000fe200080006ff */
[----:B------:R-:W-:Y:S01]  /*0760*/  ELECT P0, URZ, PT ;  /* 0x0000000000ff782f */ /* 0x000fe20003800000 */
[----:B------:R-:W2:Y:S02]  /*0770*/  FENCE.VIEW.ASYNC.S ;  /* 0x00000000000073c6 */ /* 0x000ea40000000000 */
[----:B--2---:R2:W3:Y:S08]  /*0780*/  SYNCS.EXCH.64 URZ, [UR9+0x40], UR12 ;  /* 0x0000400c09ff75b2 */ /* 0x0044f00008000100 */
[----:B------:R2:W1:Y:S01]  /*0790*/  SYNCS.EXCH.64 URZ, [UR9+0x50], UR14 ;  /* 0x0000500e09ff75b2 */ /* 0x0004620008000100 */
[----:B------:R2:W1:Y:S01]  /*07a0*/  SYNCS.EXCH.64 URZ, [UR9+0x48], UR12 ;  /* 0x0000480c09ff75b2 */ /* 0x0004620008000100 */
[----:B------:R2:W1:Y:S01]  /*07b0*/  SYNCS.EXCH.64 URZ, [UR9+0x58], UR14 ;  /* 0x0000580e09ff75b2 */ /* 0x0004620008000100 */
[----:B------:R-:W-:Y:S01]  /*07c0*/  NOP ;  /* 0x0000000000007918 */ /* 0x000fe20000000000 */
.L_x_10:
[----:B------:R-:W4:Y:S01]  /*07d0*/  SHFL.IDX PT, R0, R102, RZ, 0x1f ;  /* 0x00001fff66007589 */ /* 0x000f2200000e0000 */
[----:B------:R-:W-:Y:S01]  /*07e0*/  NOP ;  /* 0x0000000000007918 */ /* 0x000fe20000000000 */
[----:B----4-:R-:W-:-:S13]  /*07f0*/  ISETP.NE.AND P0, PT, R0, 0x3, PT ;  /* 0x000000030000780c */ /* 0x010fda0003f05270 */
[----:B------:R-:W-:Y:S05]  /*0800*/  @P0 BRA `(.L_x_11) ;  /* 0x00000000002c0947 */ /* 0x000fea0003800000 */
[----:B---3--:R-:W-:Y:S01]  /*0810*/  UMOV UR8, 0x400 ;  /* 0x0000040000087882 */ /* 0x008fe20000000000 */
[----:B------:R-:W-:Y:S01]  /*0820*/  UMOV UR7, 0x20 ;  /* 0x0000002000077882 */ /* 0x000fe20000000000 */
[----:B------:R-:W-:Y:S02]  /*0830*/  ULEA UR8, UR37, UR8, 0x18 ;  /* 0x0000000825087291 */ /* 0x000fe4000f8ec0ff */
[----:B--2---:R-:W-:-:S04]  /*0840*/  UIADD3 UR12, UPT, UPT, -UR7, 0x100000, URZ ;  /* 0x00100000070c7890 */ /* 0x004fc8000fffe1ff */
[----:B------:R-:W-:Y:S02]  /*0850*/  USHF.L.U32 UR13, UR12, 0xb, URZ ;  /* 0x0000000b0c0d7899 */ /* 0x000fe400080006ff */
[----:B------:R-:W-:Y:S01]  /*0860*/  USHF.L.U32 UR12, UR12, 0x1, URZ ;  /* 0x000000010c0c7899 */ /* 0x000fe200080006ff */
[----:B------:R-:W-:Y:S01]  /*0870*/  ELECT P0, URZ, PT ;  /* 0x0000000000ff782f */ /* 0x000fe20003800000 */
[----:B------:R-:W2:Y:S10]  /*0880*/  FENCE.VIEW.ASYNC.S ;  /* 0x00000000000073c6 */ /* 0x000eb40000000000 */
[----:B--2---:R4:W2:Y:S01]  /*0890*/  SYNCS.EXCH.64 URZ, [UR8+0x60], UR12 ;  /* 0x0000600c08ff75b2 */ /* 0x0048a20008000100 */
[----:B------:R4:W3:Y:S02]  /*08a0*/  SYNCS.EXCH.64 URZ, [UR8+0x68], UR12 ;  /* 0x0000680c08ff75b2 */ /* 0x0008e40008000100 */
[----:B----4-:R-:W-:Y:S01]  /*08b0*/  NOP ;  /* 0x0000000000007918 */ /* 0x010fe20000000000 */
.L_x_11:
[----:B------:R-:W4:Y:S01]  /*08c0*/  SHFL.IDX PT, R0, R102, RZ, 0x1f ;  /* 0x00001fff66007589 */ /* 0x000f2200000e0000 */
[----:B------:R-:W-:Y:S01]  /*08d0*/  NOP ;  /* 0x0000000000007918 */ /* 0x000fe20000000000 */
[----:B----4-:R-:W-:-:S13]  /*08e0*/  ISETP.NE.AND P0, PT, R0, 0x4, PT ;  /* 0x000000040000780c */ /* 0x010fda0003f05270 */
[----:B------:R-:W-:Y:S05]  /*08f0*/  @P0 BRA `(.L_x_12) ;  /* 0x0000000000480947 */ /* 0x000fea0003800000 */
[----:B--2---:R-:W-:Y:S01]  /*0900*/  UMOV UR9, 0x1e0 ;  /* 0x000001e000097882 */ /* 0x004fe20000000000 */
[----:B---3--:R-:W-:Y:S01]  /*0910*/  UMOV UR8, 0x400 ;  /* 0x0000040000087882 */ /* 0x008fe20000000000 */
[----:B------:R-:W-:Y:S01]  /*0920*/  USEL UR9, UR9, 0x1a0, UP5 ;  /* 0x000001a009097887 */ /* 0x000fe2000a800000 */
        /* <DEDUP_REMOVED lines=10> */
[----:B--2---:R4:W2:Y:S08]  /*09d0*/  SYNCS.EXCH.64 URZ, [UR8+0x70], UR12 ;  /* 0x0000700c08ff75b2 */ /* 0x0048b00008000100 */
[----:B------:R4:W3:Y:S01]  /*09e0*/  SYNCS.EXCH.64 URZ, [UR8+0x80], UR14 ;  /* 0x0000800e08ff75b2 */ /* 0x0008e20008000100 */
[----:B------:R4:W1:Y:S01]  /*09f0*/  SYNCS.EXCH.64 URZ, [UR8+0x78], UR12 ;  /* 0x0000780c08ff75b2 */ /* 0x0008620008000100 */
[----:B------:R4:W1:Y:S02]  /*0a00*/  SYNCS.EXCH.64 URZ, [UR8+0x88], UR14 ;  /* 0x0000880e08ff75b2 */ /* 0x0008640008000100 */
[----:B----4-:R-:W-:Y:S01]  /*0a10*/  NOP ;  /* 0x0000000000007918 */ /* 0x010fe20000000000 */
.L_x_12:
[----:B------:R-:W4:Y:S01]  /*0a20*/  SHFL.IDX PT, R0, R102, RZ, 0x1f ;  /* 0x00001fff66007589 */ /* 0x000f2200000e0000 */
[----:B------:R-:W-:Y:S01]  /*0a30*/  NOP ;  /* 0x0000000000007918 */ /* 0x000fe20000000000 */
[----:B----4-:R-:W-:-:S13]  /*0a40*/  ISETP.NE.AND P0, PT, R0, 0x5, PT ;  /* 0x000000050000780c */ /* 0x010fda0003f05270 */
[----:B------:R-:W-:Y:S05]  /*0a50*/  @P0 BRA `(.L_x_13) ;  /* 0x0000000000540947 */ /* 0x000fea0003800000 */
[----:B--2---:R-:W-:Y:S01]  /*0a60*/  UMOV UR9, 0x400 ;  /* 0x0000040000097882 */ /* 0x004fe20000000000 */
        /* <DEDUP_REMOVED lines=14> */
[----:B------:R4:W1:Y:S01]  /*0b50*/  SYNCS.EXCH.64 URZ, [UR9+0xb8], UR14 ;  /* 0x0000b80e09ff75b2 */ /* 0x0008620008000100 */
[----:B------:R4:W1:Y:S01]  /*0b60*/  SYNCS.EXCH.64 URZ, [UR9+0xa0], UR12 ;  /* 0x0000a00c09ff75b2 */ /* 0x0008620008000100 */
[----:B------:R4:W1:Y:S01]  /*0b70*/  SYNCS.EXCH.64 URZ, [UR9+0xc0], UR14 ;  /* 0x0000c00e09ff75b2 */ /* 0x0008620008000100 */
[----:B------:R4:W1:Y:S01]  /*0b80*/  SYNCS.EXCH.64 URZ, [UR9+0xa8], UR12 ;  /* 0x0000a80c09ff75b2 */ /* 0x0008620008000100 */
[----:B------:R4:W1:Y:S02]  /*0b90*/  SYNCS.EXCH.64 URZ, [UR9+0xc8], UR14 ;  /* 0x0000c80e09ff75b2 */ /* 0x0008640008000100 */
[----:B----4-:R-:W-:Y:S01]  /*0ba0*/  NOP ;  /* 0x0000000000007918 */ /* 0x010fe20000000000 */
.L_x_13:
[----:B------:R-:W4:Y:S01]  /*0bb0*/  SHFL.IDX PT, R0, R102, RZ, 0x1f ;  /* 0x00001fff66007589 */ /* 0x000f2200000e0000 */
[----:B------:R-:W-:Y:S01]  /*0bc0*/  ISETP.NE.OR P1, PT, RZ, UR10, !P1 ;  /* 0x0000000aff007c0c */ /* 0x000fe2000cf25670 */
        /* <DEDUP_REMOVED lines=12> */
[----:B------:R4:W3:Y:S01]  /*0c90*/  SYNCS.EXCH.64 URZ, [UR8+0xe0], UR12 ;  /* 0x0000e00c08ff75b2 */ /* 0x0008e20008000100 */
[----:B------:R4:W1:Y:S01]  /*0ca0*/  SYNCS.EXCH.64 URZ, [UR8+0xd8], UR12 ;  /* 0x0000d80c08ff75b2 */ /* 0x0008620008000100 */
[----:B------:R4:W1:Y:S02]  /*0cb0*/  SYNCS.EXCH.64 URZ, [UR8+0xe8], UR12 ;  /* 0x0000e80c08ff75b2 */ /* 0x0008640008000100 */
[----:B----4-:R-:W-:Y:S01]  /*0cc0*/  NOP ;  /* 0x0000000000007918 */ /* 0x010fe20000000000 */
.L_x_14:
[----:B------:R-:W-:Y:S01]  /*0cd0*/  VOTEU.ALL UP1, P1 ;  /* 0x0000000000ff7886 */ /* 0x000fe20000820000 */
[----:B---3--:R-:W3:Y:S01]  /*0ce0*/  LDCU UR8, c[0x0][0x36c] ;  /* 0x00006d80ff0877ac */ /* 0x008ee20008000800 */
[----:B------:R-:W-:Y:S01]  /*0cf0*/  NOP ;  /* 0x0000000000007918 */ /* 0x000fe20000000000 */
[----:B------:R-:W-:Y:S01]  /*0d00*/  LOP3.LUT R10, R109, 0x1f, RZ, 0xc0, !PT ;  /* 0x0000001f6d0a7812 */ /* 0x000fe200078ec0ff */
[----:B--2---:R-:W-:Y:S01]  /*0d10*/  UMOV UR12, 0x20 ;  /* 0x00000020000c7882 */ /* 0x004fe20000000000 */
[----:B------:R-:W-:Y:S01]  /*0d20*/  @!UP1 UMOV UR7, 0x400 ;  /* 0x0000040000079882 */ /* 0x000fe20000000000 */
[----:B------:R-:W-:-:S04]  /*0d30*/  @!UP1 UIADD3 UR12, UPT, UPT, -UR12, 0x100000, URZ ;  /* 0x001000000c0c9890 */ /* 0x000fc8000fffe1ff */
[----:B------:R-:W-:Y:S02]  /*0d40*/  @!UP1 USHF.L.U32 UR13, UR12, 0xb, URZ ;  /* 0x0000000b0c0d9899 */ /* 0x000fe400080006ff */
[----:B------:R-:W-:Y:S02]  /*0d50*/  @!UP1 USHF.L.U32 UR12, UR12, 0x1, URZ ;  /* 0x000000010c0c9899 */ /* 0x000fe400080006ff */
[----:B------:R-:W-:Y:S01]  /*0d60*/  @!UP1 ULEA UR7, UR37, UR7, 0x18 ;  /* 0x0000000725079291 */ /* 0x000fe2000f8ec0ff */
[----:B------:R-:W-:Y:S01]  /*0d70*/  VOTEU.ALL UP1, P1 ;  /* 0x0000000000ff7886 */ /* 0x000fe20000820000 */
[----:B------:R-:W-:Y:S01]  /*0d80*/  UISETP.NE.AND UP4, UPT, UR10, URZ, UPT ;  /* 0x000000ff0a00728c */ /* 0x000fe2000bf85270 */
[----:B------:R-:W2:Y:S09]  /*0d90*/  FENCE.VIEW.ASYNC.S ;  /* 0x00000000000073c6 */ /* 0x000eb20000000000 */
[----:B--2---:R2:W4:Y:S01]  /*0da0*/  @!UP1 SYNCS.EXCH.64 URZ, [UR7+0xf0], UR12 ;  /* 0x0000f00c07ff95b2 */ /* 0x0045220008000100 */
[----:B---3--:R-:W-:-:S09]  /*0db0*/  UISETP.EQ.U32.AND UP1, UPT, UR8, 0x1, UPT ;  /* 0x000000010800788c */ /* 0x008fd2000bf22070 */
[----:B------:R-:W-:Y:S05]  /*0dc0*/  BRA.U !UP1, `(.L_x_15) ;  /* 0x0000000109087547 */ /* 0x000fea000b800000 */
[----:B-1--4-:R-:W-:Y:S01]  /*0dd0*/  UCGABAR_ARV ;  /* 0x00000000000079c7 */ /* 0x012fe20008000000 */
[----:B------:R-:W-:Y:S05]  /*0de0*/  BRA `(.L_x_16) ;  /* 0x0000000000047947 */ /* 0x000fea0003800000 */
.L_x_15:
[----:B-1--4-:R-:W-:Y:S01]  /*0df0*/  NOP ;  /* 0x0000000000007918 */ /* 0x012fe20000000000 */
.L_x_16:
[----:B------:R-:W1:Y:S01]  /*0e00*/  S2R R11, SR_CTAID.X ;  /* 0x00000000000b7919 */ /* 0x000e620000002500 */
[----:B------:R-:W-:-:S05]  /*0e10*/  CS2R.32 R96, SR_CgaSize ;  /* 0x0000000000607805 */ /* 0x000fca0000008a00 */
[----:B------:R-:W-:-:S05]  /*0e20*/  IMAD R96, R96, -0xa0, RZ ;  /* 0xffffff6060607824 */ /* 0x000fca00078e02ff */
[----:B------:R-:W-:-:S14]  /*0e30*/  R2UR UR8, R96 ;  /* 0x00000000600872ca */ /* 0x000fdc00000e0000 */
[----:B------:R-:W3:Y:S01]  /*0e40*/  LDCU UR8, c[0x0][UR8+0x2b0] ;  /* 0x00005600080877ac */ /* 0x000ee20008000800 */
[----:B------:R-:W-:-:S05]  /*0e50*/  CS2R.32 R0, SR_CgaSize ;  /* 0x0000000000007805 */ /* 0x000fca0000008a00 */
[----:B------:R-:W-:-:S06]  /*0e60*/  IMAD R0, R0, -0xa0, RZ ;  /* 0xffffff6000007824 */ /* 0x000fcc00078e02ff */
[----:B------:R-:W4:Y:S01]  /*0e70*/  LDC R0, c[0x0][R0+0x2a0] ;  /* 0x0000a80000007b82 */ /* 0x000f220000000800 */
[----:B------:R-:W-:Y:S01]  /*0e80*/  PRMT R8, RZ, 0x7610, R8 ;  /* 0x00007610ff087816 */ /* 0x000fe20000000008 */
[----:B------:R-:W3:Y:S01]  /*0e90*/  S2R R20, SR_CTAID.Y ;  /* 0x0000000000147919 */ /* 0x000ee20000002600 */
[----:B------:R-:W-:-:S05]  /*0ea0*/  CS2R.32 R96, SR_CgaSize ;  /* 0x0000000000607805 */ /* 0x000fca0000008a00 */
[----:B------:R-:W-:-:S05]  /*0eb0*/  IMAD R96, R96, -0xa0, RZ ;  /* 0xffffff6060607824 */ /* 0x000fca00078e02ff */
[----:B--2---:R-:W-:-:S14]  /*0ec0*/  R2UR UR7, R96 ;  /* 0x00000000600772ca */ /* 0x004fdc00000e0000 */
[----:B------:R-:W2:Y:S01]  /*0ed0*/  LDCU UR7, c[0x0][UR7+0x2b4] ;  /* 0x00005680070777ac */ /* 0x000ea20008000800 */
[----:B------:R-:W-:Y:S01]  /*0ee0*/  UISETP.NE.AND UP2, UPT, UR10, 0x2, UPT ;  /* 0x000000020a00788c */ /* 0x000fe2000bf45270 */
[----:B------:R-:W3:Y:S01]  /*0ef0*/  LDC R9, c[0x0][0xb24] ;  /* 0x0002c900ff097b82 */ /* 0x000ee20000000800 */
[----:B------:R-:W-:-:S05]  /*0f00*/  CS2R.32 R94, SR_CgaSize ;  /* 0x00000000005e7805 */ /* 0x000fca0000008a00 */
[----:B------:R-:W-:-:S06]  /*0f10*/  IMAD R94, R94, -0xa0, RZ ;  /* 0xffffff605e5e7824 */ /* 0x000fcc00078e02ff */
[----:B------:R-:W4:Y:S08]  /*0f20*/  LDC R94, c[0x0][R94+0x2a4] ;  /* 0x0000a9005e5e7b82 */ /* 0x000f300000000800 */
[----:B------:R-:W4:Y:S01]  /*0f30*/  LDC R40, c[0x0][0xb24] ;  /* 0x0002c900ff287b82 */ /* 0x000f220000000800 */
[----:B-1----:R-:W-:Y:S01]  /*0f40*/  I2FP.F32.U32 R4, R11 ;  /* 0x0000000b00047245 */ /* 0x002fe20000201000 */
[----:B------:R-:W-:-:S06]  /*0f50*/  IMAD.MOV.U32 R21, RZ, RZ, R11 ;  /* 0x000000ffff157224 */ /* 0x000fcc00078e000b */
[----:B------:R-:W1:Y:S01]  /*0f60*/  S2UR UR36, SR_CTAID.Z ;  /* 0x00000000002479c3 */ /* 0x000e620000002700 */
[----:B---3--:R-:W-:Y:S02]  /*0f70*/  ISETP.GE.AND P0, PT, R9, 0x1, PT ;  /* 0x000000010900780c */ /* 0x008fe40003f06270 */
[----:B------:R-:W-:Y:S01]  /*0f80*/  I2FP.F32.U32 R2, R20 ;  /* 0x0000001400027245 */ /* 0x000fe20000201000 */
[----:B------:R-:W-:-:S04]  /*0f90*/  FMUL R4, R4, UR8 ;  /* 0x0000000804047c20 */ /* 0x000fc80008400000 */
[----:B--2---:R-:W-:Y:S01]  /*0fa0*/  FMUL R2, R2, UR7 ;  /* 0x0000000702027c20 */ /* 0x004fe20008400000 */
[----:B------:R-:W2:Y:S01]  /*0fb0*/  F2I.U32.TRUNC.NTZ R96, R4 ;  /* 0x0000000400607305 */ /* 0x000ea2000020f000 */
[----:B------:R-:W3:Y:S07]  /*0fc0*/  LDCU UR7, c[0x0][0xb30] ;  /* 0x00016600ff0777ac */ /* 0x000eee0008000800 */
[----:B------:R-:W1:Y:S01]  /*0fd0*/  F2I.U32.TRUNC.NTZ R3, R2 ;  /* 0x0000000200037305 */ /* 0x000e62000020f000 */
[----:B--2---:R-:W-:-:S04]  /*0fe0*/  IMAD.MOV R96, RZ, RZ, -R96 ;  /* 0x000000ffff607224 */ /* 0x004fc800078e0a60 */
[----:B----4-:R-:W-:Y:S01]  /*0ff0*/  IMAD R96, R0, R96, R11 ;  /* 0x0000006000607224 */ /* 0x010fe200078e020b */
[----:B------:R-:W-:Y:S01]  /*1000*/  PRMT R0, RZ, 0x7610, R0 ;  /* 0x00007610ff007816 */ /* 0x000fe20000000000 */
[----:B---3--:R-:W-:Y:S01]  /*1010*/  UISETP.NE.AND UP3, UPT, UR7, 0x1, UPT ;  /* 0x000000010700788c */ /* 0x008fe2000bf65270 */
[----:B-1----:R-:W-:-:S05]  /*1020*/  IADD3 R3, PT, PT, -R3, RZ, RZ ;  /* 0x000000ff03037210 */ /* 0x002fca0007ffe1ff */
[----:B------:R-:W-:Y:S01]  /*1030*/  IMAD R94, R94, R3, R20 ;  /* 0x000000035e5e7224 */ /* 0x000fe200078e0214 */
[----:B------:R-:W-:Y:S06]  /*1040*/  BRA.U UP4, `(.L_x_17) ;  /* 0x0000000104247547 */ /* 0x000fec000b800000 */
[----:B------:R-:W-:Y:S01]  /*1050*/  ISETP.NE.AND P1, PT, R94, RZ, PT ;  /* 0x000000ff5e00720c */ /* 0x000fe20003f25270 */
[----:B------:R-:W-:Y:S01]  /*1060*/  IMAD.MOV.U32 R0, RZ, RZ, 0x3 ;  /* 0x00000003ff007424 */ /* 0x000fe200078e00ff */
[C---:B------:R-:W-:Y:S02]  /*1070*/  LOP3.LUT R3, R96.reuse, 0xfffffffe, RZ, 0xc0, !PT ;  /* 0xfffffffe60037812 */ /* 0x040fe400078ec0ff */
[----:B------:R-:W-:Y:S02]  /*1080*/  ISETP.LT.U32.OR P1, PT, R96, 0x2, !P1 ;  /* 0x000000026000780c */ /* 0x000fe40004f21470 */
[----:B------:R-:W-:Y:S02]  /*1090*/  SHF.L.U32 R0, R0, R3, RZ ;  /* 0x0000000300007219 */ /* 0x000fe400000006ff */
[----:B------:R-:W-:Y:S02]  /*10a0*/  SEL R5, RZ, 0x1, !P1 ;  /* 0x00000001ff057807 */ /* 0x000fe40004800000 */
[----:B------:R-:W-:-:S05]  /*10b0*/  SEL R2, RZ, 0x2, !P1 ;  /* 0x00000002ff027807 */ /* 0x000fca0004800000 */
[----:B------:R-:W-:-:S05]  /*10c0*/  IMAD.IADD R2, R5, 0x1, R2 ;  /* 0x0000000105027824 */ /* 0x000fca00078e0202 */
[----:B------:R-:W-:Y:S02]  /*10d0*/  PRMT R8, R2, 0x7610, R8 ;  /* 0x0000761002087816 */ /* 0x000fe40000000008 */
.L_x_17:
[----:B------:R-:W-:Y:S05]  /*10e0*/  @!P0 BRA `(.L_x_18) ;  /* 0x0000000000b88947 */ /* 0x000fea0003800000 */
[----:B------:R-:W1:Y:S01]  /*10f0*/  LDC.64 R4, c[0x0][0xb18] ;  /* 0x0002c600ff047b82 */ /* 0x000e620000000a00 */
[----:B------:R-:W-:-:S07]  /*1100*/  ISETP.NE.AND P0, PT, R9, 0x1, PT ;  /* 0x000000010900780c */ /* 0x000fce0003f05270 */
[----:B------:R-:W2:Y:S08]  /*1110*/  LDC R14, c[0x0][0xb0c] ;  /* 0x0002c300ff0e7b82 */ /* 0x000eb00000000800 */
[----:B------:R-:W3:Y:S08]  /*1120*/  LDC R13, c[0x0][0x370] ;  /* 0x0000dc00ff0d7b82 */ /* 0x000ef00000000800 */
[----:B------:R-:W4:Y:S01]  /*1130*/  LDC R16, c[0x0][0x374] ;  /* 0x0000dd00ff107b82 */ /* 0x000f220000000800 */
[----:B-1----:R-:W-:-:S07]  /*1140*/  ISETP.NE.AND P1, PT, R4, 0x1, PT ;  /* 0x000000010400780c */ /* 0x002fce0003f25270 */
[----:B------:R-:W3:Y:S01]  /*1150*/  LDC.64 R6, c[0x0][0xb10] ;  /* 0x0002c400ff067b82 */ /* 0x000ee20000000a00 */
[----:B--2---:R-:W-:-:S07]  /*1160*/  ISETP.NE.AND P2, PT, R14, 0x1, PT ;  /* 0x000000010e00780c */ /* 0x004fce0003f45270 */
[----:B------:R-:W1:Y:S08]  /*1170*/  LDC R12, c[0x0][0xb20] ;  /* 0x0002c800ff0c7b82 */ /* 0x000e700000000800 */
[----:B------:R-:W2:Y:S01]  /*1180*/  LDC.64 R2, c[0x0][0xb28] ;  /* 0x0002ca00ff027b82 */ /* 0x000ea20000000a00 */
[----:B----4-:R-:W-:-:S04]  /*1190*/  IMAD.HI.U32 R15, R16, R5, RZ ;  /* 0x00000005100f7227 */ /* 0x010fc800078e00ff */
[----:B------:R-:W-:-:S04]  /*11a0*/  IMAD.HI.U32 R5, R20, R5, RZ ;  /* 0x0000000514057227 */ /* 0x000fc800078e00ff */
[----:B---3--:R-:W-:-:S04]  /*11b0*/  IMAD.HI.U32 R18, R13, R6, RZ ;  /* 0x000000060d127227 */ /* 0x008fc800078e00ff */
[C---:B------:R-:W-:Y:S01]  /*11c0*/  IMAD.HI.U32 R22, R11.reuse, R6, RZ ;  /* 0x000000060b167227 */ /* 0x040fe200078e00ff */
[-C--:B------:R-:W-:Y:S02]  /*11d0*/  @P2 SHF.R.U32.HI R13, RZ, R7.reuse, R18 ;  /* 0x00000007ff0d2219 */ /* 0x080fe40000011612 */
[-C--:B-1----:R-:W-:Y:S02]  /*11e0*/  @P1 SHF.R.U32.HI R16, RZ, R12.reuse, R15 ;  /* 0x0000000cff101219 */ /* 0x082fe4000001160f */
[----:B------:R-:W-:Y:S02]  /*11f0*/  SHF.R.U32.HI R5, RZ, R12, R5 ;  /* 0x0000000cff057219 */ /* 0x000fe40000011605 */
[----:B------:R-:W-:Y:S02]  /*1200*/  SHF.R.U32.HI R22, RZ, R7, R22 ;  /* 0x00000007ff167219 */ /* 0x000fe40000011616 */
[----:B------:R-:W-:Y:S01]  /*1210*/  SEL R5, R20, R5, !P1 ;  /* 0x0000000514057207 */ /* 0x000fe20004800000 */
[----:B--2---:R-:W-:Y:S01]  /*1220*/  IMAD.HI.U32 R18, R16, R2, RZ ;  /* 0x0000000210127227 */ /* 0x004fe200078e00ff */
[----:B------:R-:W-:-:S02]  /*1230*/  SEL R21, R11, R22, !P2 ;  /* 0x000000160b157207 */ /* 0x000fc40005000000 */
[----:B------:R-:W-:Y:S01]  /*1240*/  IADD3 R7, PT, PT, -R5, RZ, RZ ;  /* 0x000000ff05077210 */ /* 0x000fe20007ffe1ff */
[----:B------:R-:W-:Y:S01]  /*1250*/  IMAD.HI.U32 R6, R13, R2, RZ ;  /* 0x000000020d067227 */ /* 0x000fe200078e00ff */
[----:B------:R-:W-:-:S03]  /*1260*/  @P0 SHF.R.U32.HI R16, RZ, R3, R18 ;  /* 0x00000003ff100219 */ /* 0x000fc60000011612 */
[----:B------:R-:W-:Y:S01]  /*1270*/  IMAD R7, R4, R7, R20 ;  /* 0x0000000704077224 */ /* 0x000fe200078e0214 */
[----:B------:R-:W-:Y:S01]  /*1280*/  @P0 SHF.R.U32.HI R13, RZ, R3, R6 ;  /* 0x00000003ff0d0219 */ /* 0x000fe20000011606 */
[----:B------:R-:W-:-:S04]  /*1290*/  IMAD R16, R16, R9, RZ ;  /* 0x0000000910107224 */ /* 0x000fc800078e02ff */
[----:B------:R-:W-:Y:S01]  /*12a0*/  IMAD R6, R13, R9, RZ ;  /* 0x000000090d067224 */ /* 0x000fe200078e02ff */
[----:B------:R-:W-:-:S04]  /*12b0*/  ISETP.GE.AND P1, PT, R5, R16, PT ;  /* 0x000000100500720c */ /* 0x000fc80003f26270 */
[----:B------:R-:W-:Y:S01]  /*12c0*/  ISETP.GE.OR P1, PT, R21, R6, P1 ;  /* 0x000000061500720c */ /* 0x000fe20000f26670 */
[----:B------:R-:W-:-:S05]  /*12d0*/  IMAD.HI.U32 R6, R5, R2, RZ ;  /* 0x0000000205067227 */ /* 0x000fca00078e00ff */
[----:B------:R-:W-:-:S04]  /*12e0*/  SHF.R.U32.HI R6, RZ, R3, R6 ;  /* 0x00000003ff067219 */ /* 0x000fc80000011606 */
[----:B------:R-:W-:-:S03]  /*12f0*/  SEL R6, R5, R6, !P0 ;  /* 0x0000000605067207 */ /* 0x000fc60004000000 */
[----:B------:R-:W-:Y:S01]  /*1300*/  @!P1 IMAD.HI.U32 R12, R21, R2, RZ ;  /* 0x00000002150c9227 */ /* 0x000fe200078e00ff */
[----:B------:R-:W-:-:S04]  /*1310*/  IADD3 R2, PT, PT, -R6, RZ, RZ ;  /* 0x000000ff06027210 */ /* 0x000fc80007ffe1ff */
[----:B------:R-:W-:Y:S01]  /*1320*/  @!P1 SHF.R.U32.HI R12, RZ, R3, R12 ;  /* 0x00000003ff0c9219 */ /* 0x000fe2000001160c */
[----:B------:R-:W-:-:S03]  /*1330*/  IMAD R2, R9, R2, R5 ;  /* 0x0000000209027224 */ /* 0x000fc600078e0205 */
[----:B------:R-:W-:-:S05]  /*1340*/  @!P1 SEL R3, R21, R12, !P0 ;  /* 0x0000000c15039207 */ /* 0x000fca0004000000 */
[--C-:B------:R-:W-:Y:S02]  /*1350*/  @!P1 IMAD.IADD R6, R6, 0x1, -R3.reuse ;  /* 0x0000000106069824 */ /* 0x100fe400078e0a03 */
[----:B------:R-:W-:Y:S01]  /*1360*/  @!P1 IMAD R3, R2, R13, R3 ;  /* 0x0000000d02039224 */ /* 0x000fe200078e0203 */
[----:B------:R-:W-:Y:S01]  /*1370*/  IADD3 R2, PT, PT, -R21, RZ, RZ ;  /* 0x000000ff15027210 */ /* 0x000fe20007ffe1ff */
[----:B------:R-:W-:Y:S02]  /*1380*/  @!P1 IMAD R5, R6, R9, R21 ;  /* 0x0000000906059224 */ /* 0x000fe400078e0215 */
[----:B------:R-:W-:Y:S02]  /*1390*/  @!P1 IMAD.MOV.U32 R21, RZ, RZ, R3 ;  /* 0x000000ffff159224 */ /* 0x000fe400078e0003 */
[----:B------:R-:W-:Y:S02]  /*13a0*/  IMAD R2, R14, R2, R11 ;  /* 0x000000020e027224 */ /* 0x000fe400078e020b */
[----:B------:R-:W-:-:S02]  /*13b0*/  IMAD R20, R5, R4, R7 ;  /* 0x0000000405147224 */ /* 0x000fc400078e0207 */
[----:B------:R-:W-:Y:S02]  /*13c0*/  IMAD R21, R21, R14, R2 ;  /* 0x0000000e15157224 */ /* 0x000fe400078e0202 */
.L_x_18:
[----:B------:R-:W-:Y:S05]  /*13d0*/  BRA.U UP3, `(.L_x_19) ;  /* 0x0000000103407547 */ /* 0x000fea000b800000 */
[----:B------:R-:W1:Y:S08]  /*13e0*/  LDC.64 R4, c[0x0][0xb10] ;  /* 0x0002c400ff047b82 */ /* 0x000e700000000a00 */
[----:B------:R-:W2:Y:S08]  /*13f0*/  LDC.64 R2, c[0x0][0xb18] ;  /* 0x0002c600ff027b82 */ /* 0x000eb00000000a00 */
[----:B------:R-:W3:Y:S08]  /*1400*/  LDC R6, c[0x0][0xb20] ;  /* 0x0002c800ff067b82 */ /* 0x000ef00000000800 */
[----:B------:R-:W4:Y:S01]  /*1410*/  LDC R12, c[0x0][0xb0c] ;  /* 0x0002c300ff0c7b82 */ /* 0x000f220000000800 */
[----:B-1----:R-:W-:-:S05]  /*1420*/  IMAD.HI.U32 R4, R21, R4, RZ ;  /* 0x0000000415047227 */ /* 0x002fca00078e00ff */
[----:B------:R-:W-:Y:S01]  /*1430*/  SHF.R.U32.HI R4, RZ, R5, R4 ;  /* 0x00000005ff047219 */ /* 0x000fe20000011604 */
[----:B--2---:R-:W-:Y:S01]  /*1440*/  IMAD.HI.U32 R3, R20, R3, RZ ;  /* 0x0000000314037227 */ /* 0x004fe200078e00ff */
[----:B------:R-:W-:-:S04]  /*1450*/  ISETP.NE.AND P0, PT, R2, 0x1, PT ;  /* 0x000000010200780c */ /* 0x000fc80003f05270 */
[----:B---3--:R-:W-:-:S04]  /*1460*/  SHF.R.U32.HI R3, RZ, R6, R3 ;  /* 0x00000006ff037219 */ /* 0x008fc80000011603 */
[----:B------:R-:W-:Y:S02]  /*1470*/  SEL R3, R20, R3, !P0 ;  /* 0x0000000314037207 */ /* 0x000fe40004000000 */
[----:B----4-:R-:W-:-:S04]  /*1480*/  ISETP.NE.AND P1, PT, R12, 0x1, PT ;  /* 0x000000010c00780c */ /* 0x010fc80003f25270 */
[----:B------:R-:W-:-:S05]  /*1490*/  SEL R6, R21, R4, !P1 ;  /* 0x0000000415067207 */ /* 0x000fca0004800000 */
[----:B------:R-:W-:Y:S02]  /*14a0*/  IMAD.IADD R4, R3, 0x1, -R6 ;  /* 0x0000000103047824 */ /* 0x000fe400078e0a06 */
[----:B------:R-:W-:Y:S02]  /*14b0*/  IMAD.IADD R3, R6, 0x1, -R3 ;  /* 0x0000000106037824 */ /* 0x000fe400078e0a03 */
[----:B------:R-:W-:Y:S02]  /*14c0*/  IMAD R21, R4, R12, R21 ;  /* 0x0000000c04157224 */ /* 0x000fe400078e0215 */
[----:B------:R-:W-:Y:S02]  /*14d0*/  IMAD R20, R3, R2, R20 ;  /* 0x0000000203147224 */ /* 0x000fe400078e0214 */
.L_x_19:
[----:B------:R-:W-:Y:S05]  /*14e0*/  BRA.U !UP1, `(.L_x_20) ;  /* 0x00000001090c7547 */ /* 0x000fea000b800000 */
[----:B------:R-:W-:Y:S01]  /*14f0*/  UCGABAR_WAIT ;  /* 0x0000000000007dc7 */ /* 0x000fe20008000000 */
[----:B------:R-:W-:Y:S01]  /*1500*/  CCTL.IVALL ;  /* 0x00000000ff00798f */ /* 0x000fe20002000000 */
[----:B------:R-:W-:Y:S05]  /*1510*/  BRA `(.L_x_21) ;  /* 0x0000000000047947 */ /* 0x000fea0003800000 */
.L_x_20:
[----:B------:R-:W-:Y:S06]  /*1520*/  BAR.SYNC.DEFER_BLOCKING 0x0 ;  /* 0x0000000000007b1d */ /* 0x000fec0000010000 */
.L_x_21:
[----:B------:R-:W-:Y:S05]  /*1530*/  BRA.U UP2, `(.L_x_22) ;  /* 0x0000001102a87547 */ /* 0x000fea000b800000 */
[----:B------:R-:W1:Y:S01]  /*1540*/  LDCU UR4, c[0x0][0x38c] ;  /* 0x00007180ff0477ac */ /* 0x000e620008000800 */
[----:B------:R-:W2:Y:S01]  /*1550*/  LDC R9, c[0x0][0x370] ;  /* 0x0000dc00ff097b82 */ /* 0x000ea20000000800 */
[----:B------:R-:W-:Y:S01]  /*1560*/  IMAD.SHL.U32 R16, R11, 0x40, RZ ;  /* 0x000000400b107824 */ /* 0x000fe200078e00ff */
[----:B------:R-:W-:Y:S01]  /*1570*/  PLOP3.LUT P1, PT, PT, PT, UP5, 0x80, 0x8 ;  /* 0x000000000008781c */ /* 0x000fe20003f2f058 */
[----:B------:R-:W-:Y:S01]  /*1580*/  HFMA2 R12, -RZ, RZ, 0, 0 ;  /* 0x00000000ff0c7431 */ /* 0x000fe200000001ff */
[----:B------:R-:W-:Y:S01]  /*1590*/  UISETP.NE.AND UP1, UPT, UR10, URZ, UPT ;  /* 0x000000ff0a00728c */ /* 0x000fe2000bf25270 */
[----:B------:R-:W-:Y:S01]  /*15a0*/  ISETP.NE.AND P4, PT, R10, RZ, P5 ;  /* 0x000000ff0a00720c */ /* 0x000fe20002f85270 */
[----:B------:R-:W-:Y:S01]  /*15b0*/  IMAD.MOV.U32 R15, RZ, RZ, 0x1 ;  /* 0x00000001ff0f7424 */ /* 0x000fe200078e00ff */
[----:B------:R-:W-:Y:S01]  /*15c0*/  PLOP3.LUT P1, PT, P1, PT, PT, 0x8, 0x80 ;  /* 0x000000000080781c */ /* 0x000fe20000f2e170 */
[----:B------:R-:W3:Y:S01]  /*15d0*/  LDC R0, c[0x0][0x374] ;  /* 0x0000dd00ff007b82 */ /* 0x000ee20000000800 */
[----:B------:R-:W-:Y:S01]  /*15e0*/  IMAD.MOV.U32 R14, RZ, RZ, RZ ;  /* 0x000000ffff0e7224 */ /* 0x000fe200078e00ff */
[----:B------:R-:W-:Y:S01]  /*15f0*/  MOV R8, 0x1 ;  /* 0x0000000100087802 */ /* 0x000fe20000000f00 */
[----:B------:R-:W-:Y:S01]  /*1600*/  IMAD.MOV.U32 R10, RZ, RZ, RZ ;  /* 0x000000ffff0a7224 */ /* 0x000fe200078e00ff */
[----:B------:R-:W-:Y:S01]  /*1610*/  LOP3.LUT R16, R16, 0x40, RZ, 0xc0, !PT ;  /* 0x0000004010107812 */ /* 0x000fe200078ec0ff */
[----:B------:R-:W4:Y:S01]  /*1620*/  LDCU.64 UR14, c[0x0][0x348] ;  /* 0x00006900ff0e77ac */ /* 0x000f220008000a00 */
[----:B-1----:R-:W-:-:S02]  /*1630*/  UIADD3 UR5, UPT, UPT, UR4, 0x3f, URZ ;  /* 0x0000003f04057890 */ /* 0x002fc4000fffe0ff */
[----:B------:R-:W-:Y:S02]  /*1640*/  USEL UR22, UR6, 0x2, UP1 ;  /* 0x0000000206167887 */ /* 0x000fe40008800000 */
[----:B------:R-:W-:Y:S01]  /*1650*/  USHF.R.S32.HI UR7, URZ, 0x1f, UR5 ;  /* 0x0000001fff077899 */ /* 0x000fe20008011405 */
[----:B------:R-:W-:-:S03]  /*1660*/  UMOV UR23, URZ ;  /* 0x000000ff00177c82 */ /* 0x000fc60008000000 */
[----:B------:R-:W-:Y:S02]  /*1670*/  ULEA.HI UR7, UR7, UR5, URZ, 0x6 ;  /* 0x0000000507077291 */ /* 0x000fe4000f8f30ff */
[----:B------:R-:W-:Y:S02]  /*1680*/  UIADD3 UR5, UPT, UPT, UR4, -0x1, URZ ;  /* 0xffffffff04057890 */ /* 0x000fe4000fffe0ff */
[----:B------:R-:W-:Y:S02]  /*1690*/  USHF.R.S32.HI UR7, URZ, 0x6, UR7 ;  /* 0x00000006ff077899 */ /* 0x000fe40008011407 */
[----:B------:R-:W-:Y:S02]  /*16a0*/  UISETP.GE.U32.AND UP2, UPT, UR5, -0x7f, UPT ;  /* 0xffffff810500788c */ /* 0x000fe4000bf46070 */
[----:B------:R-:W-:Y:S02]  /*16b0*/  UISETP.LT.U32.AND UP0, UPT, UR7, 0x4, UPT ;  /* 0x000000040700788c */ /* 0x000fe4000bf01070 */
[----:B------:R-:W-:-:S02]  /*16c0*/  UIADD3 UR4, UPT, UPT, UR4, 0x7e, URZ ;  /* 0x0000007e04047890 */ /* 0x000fc4000fffe0ff */
[----:B------:R-:W-:-:S04]  /*16d0*/  USEL UR5, UR7, 0x4, UP0 ;  /* 0x0000000407057887 */ /* 0x000fc80008000000 */
[----:B------:R-:W-:Y:S02]  /*16e0*/  UIADD3 UR21, UPT, UPT, UR5, -0x1, URZ ;  /* 0xffffffff05157890 */ /* 0x000fe4000fffe0ff */
[----:B------:R-:W-:Y:S02]  /*16f0*/  @UP2 UIADD3 UR21, UPT, UPT, UR5, URZ, URZ ;  /* 0x000000ff05152290 */ /* 0x000fe4000fffe0ff */
[----:B------:R-:W-:Y:S02]  /*1700*/  UIADD3 UR24, UPT, UPT, UR7, -UR5, URZ ;  /* 0x8000000507187290 */ /* 0x000fe4000fffe0ff */
[----:B------:R-:W-:Y:S02]  /*1710*/  UIADD3 UR13, UPT, UPT, UR21, 0x1, URZ ;  /* 0x00000001150d7890 */ /* 0x000fe4000fffe0ff */
[----:B--2-4-:R-:W-:-:S12]  /*1720*/  UIADD3 UR21, UPT, UPT, -UR21, URZ, URZ ;  /* 0x000000ff15157290 */ /* 0x014fd8000fffe1ff */
.L_x_42:
[----:B------:R-:W-:Y:S01]  /*1730*/  UISETP.NE.AND UP0, UPT, UR37, URZ, UPT ;  /* 0x000000ff2500728c */ /* 0x000fe2000bf05270 */
[----:B------:R-:W1:Y:S08]  /*1740*/  S2UR UR37, SR_CgaCtaId ;  /* 0x00000000002579c3 */ /* 0x000e700000008800 */
[----:B------:R-:W-:Y:S05]  /*1750*/  BRA.U UP0, `(.L_x_23) ;  /* 0x0000000100347547 */ /* 0x000fea000b800000 */
[----:B------:R-:W2:Y:S01]  /*1760*/  S2R R2, SR_CgaCtaId ;  /* 0x0000000000027919 */ /* 0x000ea20000008800 */
[----:B------:R-:W-:-:S04]  /*1770*/  MOV R3, 0x400 ;  /* 0x0000040000037802 */ /* 0x000fc80000000f00 */
[----:B--2---:R-:W-:Y:S02]  /*1780*/  LEA R3, R2, R3, 0x18 ;  /* 0x0000000302037211 */ /* 0x004fe400078ec0ff */
[----:B------:R-:W-:-:S03]  /*1790*/  SHF.L.U32 R2, R8, 0x1f, RZ ;  /* 0x0000001f08027819 */ /* 0x000fc600000006ff */
[----:B------:R-:W-:-:S04]  /*17a0*/  IMAD R3, R10, 0x8, R3 ;  /* 0x000000080a037824 */ /* 0x000fc800078e0203 */
[----:B------:R-:W2:Y:S02]  /*17b0*/  SYNCS.PHASECHK.TRANS64.TRYWAIT P0, [R3+URZ+0xe0], R2 ;  /* 0x0000e002030075a7 */ /* 0x000ea400080011ff */
[----:B--2---:R-:W-:Y:S05]  /*17c0*/  @!P0 BRA `(.L_x_24) ;  /* 0x00000060004c8947 */ /* 0x004fea0003800000 */
.L_x_123:
[----:B------:R-:W-:Y:S01]  /*17d0*/  VIADD R10, R10, 0x1 ;  /* 0x000000010a0a7836 */ /* 0x000fe20000000000 */
[----:B------:R2:W-:Y:S04]  /*17e0*/  SYNCS.ARRIVE.TRANS64.A1T0 RZ, [R3+URZ+0xd0], RZ ;  /* 0x0000d0ff03ff79a7 */ /* 0x0005e800081000ff */
[----:B------:R-:W-:-:S04]  /*17f0*/  ISETP.NE.AND P0, PT, R10, 0x2, PT ;  /* 0x000000020a00780c */ /* 0x000fc80003f05270 */
[----:B------:R-:W-:Y:S02]  /*1800*/  SEL R10, R10, RZ, P0 ;  /* 0x000000ff0a0a7207 */ /* 0x000fe40000000000 */
[----:B--2---:R-:W-:-:S04]  /*1810*/  SEL R3, RZ, 0x1, P0 ;  /* 0x00000001ff037807 */ /* 0x004fc80000000000 */
[----:B------:R-:W-:-:S07]  /*1820*/  LOP3.LUT R8, R8, R3, RZ, 0x3c, !PT ;  /* 0x0000000308087212 */ /* 0x000fce00078e3cff */
.L_x_23:
[----:B------:R-:W-:Y:S01]  /*1830*/  UMOV UR6, 0x400 ;  /* 0x0000040000067882 */ /* 0x000fe20000000000 */
[----:B------:R-:W-:Y:S01]  /*1840*/  LEA.HI R3, R21, R21, RZ, 0x1 ;  /* 0x0000001515037211 */ /* 0x000fe200078f08ff */
[----:B-1----:R-:W-:Y:S01]  /*1850*/  ULEA UR6, UR37, UR6, 0x18 ;  /* 0x0000000625067291 */ /* 0x002fe2000f8ec0ff */
[----:B------:R-:W-:Y:S01]  /*1860*/  SHF.L.U32 R2, R15, 0x1f, RZ ;  /* 0x0000001f0f027819 */ /* 0x000fe200000006ff */
[----:B------:R-:W-:Y:S01]  /*1870*/  UISETP.GE.U32.AND UP0, UPT, UR4, 0x7f, UPT ;  /* 0x0000007f0400788c */ /* 0x000fe2000bf06070 */
[C---:B------:R-:W-:Y:S01]  /*1880*/  R2UR UR9, R16.reuse ;  /* 0x00000000100972ca */ /* 0x040fe200000e0000 */
[----:B------:R-:W-:Y:S01]  /*1890*/  ULEA UR8, UR23, UR6, 0x3 ;  /* 0x0000000617087291 */ /* 0x000fe2000f8e18ff */
[----:B------:R-:W-:Y:S01]  /*18a0*/  IMAD.SHL.U32 R3, R3, 0x40, RZ ;  /* 0x0000004003037824 */ /* 0x000fe200078e00ff */
[----:B------:R-:W-:Y:S01]  /*18b0*/  R2UR UR11, R16 ;  /* 0x00000000100b72ca */ /* 0x000fe200000e0000 */
[----:B------:R-:W-:-:S03]  /*18c0*/  UMOV UR25, URZ ;  /* 0x000000ff00197c82 */ /* 0x000fc60008000000 */
[----:B------:R-:W-:-:S03]  /*18d0*/  R2UR UR35, R3 ;  /* 0x00000000032372ca */ /* 0x000fc600000e0000 */
[----:B------:R1:W2:Y:S01]  /*18e0*/  SYNCS.PHASECHK.TRANS64.TRYWAIT P0, [UR8+0x20], R2 ;  /* 0x00002002ff0075a7 */ /* 0x0002a20008001108 */
[----:B------:R-:W-:-:S09]  /*18f0*/  R2UR UR8, R20 ;  /* 0x00000000140872ca */ /* 0x000fd200000e0000 */
[----:B------:R-:W-:-:S04]  /*1900*/  ULOP3.LUT UR35, UR9, 0xffffff80, UR35, 0xf8, !UPT ;  /* 0xffffff8009237892 */ /* 0x000fc8000f8ef823 */
[----:B------:R-:W-:Y:S01]  /*1910*/  ULEA UR11, UR8, UR11, 0x7 ;  /* 0x0000000b080b7291 */ /* 0x000fe2000f8e38ff */
[----:B------:R-:W-:Y:S11]  /*1920*/  BRA.U !UP0, `(.L_x_25) ;  /* 0x0000000108bc7547 */ /* 0x000ff6000b800000 */
[----:B------:R-:W-:Y:S01]  /*1930*/  UMOV UR16, UR21 ;  /* 0x0000001500107c82 */ /* 0x000fe20008000000 */
[----:B------:R-:W-:Y:S01]  /*1940*/  UMOV UR17, UR23 ;  /* 0x0000001700117c82 */ /* 0x000fe20008000000 */
[----:B------:R-:W-:-:S05]  /*1950*/  UMOV UR34, URZ ;  /* 0x000000ff00227c82 */ /* 0x000fca0008000000 */
.L_x_31:
[----:B------:R-:W-:Y:S01]  /*1960*/  ULEA UR33, UR17, UR6, 0x3 ;  /* 0x0000000611217291 */ /* 0x000fe2000f8e18ff */
[----:B------:R-:W-:Y:S01]  /*1970*/  @P5 MOV R3, 0x4000 ;  /* 0x0000400000035802 */ /* 0x000fe20000000f00 */
[----:B-12-4-:R-:W-:Y:S10]  /*1980*/  @P0 BRA `(.L_x_26) ;  /* 0x00000000000c0947 */ /* 0x016ff40003800000 */
[----:B------:R-:W-:-:S04]  /*1990*/  SHF.L.U32 R5, R15, 0x1f, RZ ;  /* 0x0000001f0f057819 */ /* 0x000fc800000006ff */
[----:B------:R-:W2:Y:S02]  /*19a0*/  SYNCS.PHASECHK.TRANS64.TRYWAIT P0, [UR33+0x20], R5 ;  /* 0x00002005ff0075a7 */ /* 0x000ea40008001121 */
[----:B--2---:R-:W-:Y:S05]  /*19b0*/  @!P0 BRA `(.L_x_27) ;  /* 0x0000005c00e48947 */ /* 0x004fea0003800000 */
.L_x_26:
[----:B------:R2:W-:Y:S01]  /*19c0*/  @P5 SYNCS.ARRIVE.TRANS64 RZ, [UR33], R3 ;  /* 0x00000003ffff59a7 */ /* 0x0005e20008000021 */
[----:B------:R-:W-:Y:S02]  /*19d0*/  ULOP3.LUT UR8, UR22, 0x2, URZ, 0xfc, !UPT ;  /* 0x0000000216087892 */ /* 0x000fe4000f8efcff */
[----:B------:R-:W-:Y:S02]  /*19e0*/  UIADD3 UR16, UPT, UPT, UR16, 0x1, URZ ;  /* 0x0000000110107890 */ /* 0x000fe4000fffe0ff */
[----:B------:R-:W-:Y:S02]  /*19f0*/  UISETP.NE.AND UP0, UPT, UR8, 0x2, UPT ;  /* 0x000000020800788c */ /* 0x000fe4000bf05270 */
[----:B------:R-:W-:-:S07]  /*1a00*/  UISETP.NE.AND UP2, UPT, UR16, 0x1, UPT ;  /* 0x000000011000788c */ /* 0x000fce000bf45270 */
[----:B------:R-:W-:Y:S05]  /*1a10*/  BRA.U UP0, `(.L_x_28) ;  /* 0x0000000100047547 */ /* 0x000fea000b800000 */
[----:B------:R-:W-:Y:S05]  /*1a20*/  BPT.TRAP 0x1 ;  /* 0x000000040000795c */ /* 0x000fea0000300000 */
.L_x_28:
[----:B------:R-:W-:Y:S04]  /*1a30*/  BSSY.RECONVERGENT B0, `(.L_x_29) ;  /* 0x0000003000007945 */ /* 0x000fe80003800200 */
[----:B------:R-:W-:Y:S05]  /*1a40*/  @!P4 BRA `(.L_x_30) ;  /* 0x000000000004c947 */ /* 0x000fea0003800000 */
[----:B------:R-:W-:Y:S05]  /*1a50*/  BPT.TRAP 0x1 ;  /* 0x000000040000795c */ /* 0x000fea0000300000 */
.L_x_30:
[----:B------:R-:W-:Y:S05]  /*1a60*/  BSYNC.RECONVERGENT B0 ;  /* 0x0000000000007941 */ /* 0x000fea0003800200 */
.L_x_29:
[----:B------:R-:W-:Y:S02]  /*1a70*/  UIADD3 UR23, UPT, UPT, UR17, 0x1, URZ ;  /* 0x0000000111177890 */ /* 0x000fe4000fffe0ff */
[----:B------:R-:W-:Y:S02]  /*1a80*/  UIADD3 UR28, UP1, UPT, UR14, 0x80, URZ ;  /* 0x000000800e1c7890 */ /* 0x000fe4000ff3e0ff */
[----:B------:R-:W-:Y:S02]  /*1a90*/  UISETP.NE.AND UP0, UPT, UR23, 0x4, UPT ;  /* 0x000000041700788c */ /* 0x000fe4000bf05270 */
[----:B------:R-:W-:Y:S02]  /*1aa0*/  ULOP3.LUT UR33, UR33, 0xfefffff8, URZ, 0xc0, !UPT ;  /* 0xfefffff821217892 */ /* 0x000fe4000f8ec0ff */
[----:B------:R-:W-:Y:S02]  /*1ab0*/  USEL UR9, URZ, 0x1, UP0 ;  /* 0x00000001ff097887 */ /* 0x000fe40008000000 */
[----:B------:R-:W-:-:S02]  /*1ac0*/  USEL UR23, UR23, URZ, UP0 ;  /* 0x000000ff17177287 */ /* 0x000fc40008000000 */
[----:B------:R-:W-:Y:S02]  /*1ad0*/  UIADD3 UR26, UP0, UPT, UR14, 0x180, URZ ;  /* 0x000001800e1a7890 */ /* 0x000fe4000ff1e0ff */
[----:B------:R-:W-:Y:S01]  /*1ae0*/  ULEA UR8, UR23, UR6, 0x3 ;  /* 0x0000000617087291 */ /* 0x000fe2000f8e18ff */
[----:B------:R-:W-:Y:S01]  /*1af0*/  LOP3.LUT R15, R15, UR9, RZ, 0x3c, !PT ;  /* 0x000000090f0f7c12 */ /* 0x000fe2000f8e3cff */
[----:B------:R-:W-:Y:S02]  /*1b00*/  UIADD3.X UR29, UPT, UPT, URZ, UR15, URZ, UP1, !UPT ;  /* 0x0000000fff1d7290 */ /* 0x000fe40008ffe4ff */
[----:B------:R-:W-:Y:S01]  /*1b10*/  UIADD3.X UR27, UPT, UPT, URZ, UR15, URZ, UP0, !UPT ;  /* 0x0000000fff1b7290 */ /* 0x000fe200087fe4ff */
[----:B-1----:R-:W-:Y:S01]  /*1b20*/  SHF.L.U32 R2, R15, 0x1f, RZ ;  /* 0x0000001f0f027819 */ /* 0x002fe200000006ff */
[----:B------:R-:W-:Y:S01]  /*1b30*/  UMOV UR18, 0x0 ;  /* 0x0000000000127882 */ /* 0x000fe20000000000 */
[----:B------:R-:W-:Y:S01]  /*1b40*/  UMOV UR19, 0x10000000 ;  /* 0x1000000000137882 */ /* 0x000fe20000000000 */
[----:B------:R-:W-:Y:S01]  /*1b50*/  UMOV UR10, UR34 ;  /* 0x00000022000a7c82 */ /* 0x000fe20008000000 */
[----:B------:R4:W1:Y:S01]  /*1b60*/  SYNCS.PHASECHK.TRANS64.TRYWAIT P0, [UR8+0x20], R2 ;  /* 0x00002002ff0075a7 */ /* 0x0008620008001108 */
[----:B------:R-:W-:Y:S01]  /*1b70*/  ULEA UR8, UR17, UR6, 0xc ;  /* 0x0000000611087291 */ /* 0x000fe2000f8e60ff */
[----:B------:R-:W-:Y:S01]  /*1b80*/  UMOV UR12, UR36 ;  /* 0x00000024000c7c82 */ /* 0x000fe20008000000 */
[----:B------:R-:W-:-:S02]  /*1b90*/  UMOV UR9, UR33 ;  /* 0x0000002100097c82 */ /* 0x000fc40008000000 */
[----:B------:R-:W-:Y:S02]  /*1ba0*/  UIADD3 UR32, UPT, UPT, UR8, 0x4300, URZ ;  /* 0x0000430008207890 */ /* 0x000fe4000fffe0ff */
[----:B------:R-:W-:Y:S01]  /*1bb0*/  UIADD3 UR8, UPT, UPT, UR8, 0x8300, URZ ;  /* 0x0000830008087890 */ /* 0x000fe2000fffe0ff */
[----:B------:R-:W-:Y:S01]  /*1bc0*/  UMOV UR25, UR13 ;  /* 0x0000000d00197c82 */ /* 0x000fe20008000000 */
[----:B------:R-:W-:-:S05]  /*1bd0*/  UMOV UR17, UR23 ;  /* 0x0000001700117c82 */ /* 0x000fca0008000000 */
[----:B------:R2:W-:Y:S02]  /*1be0*/  UTMALDG.3D.2CTA [UR32], [UR28], desc[UR18] ;  /* 0x000012201c0075b4 */ /* 0x0005e40008211000 */
[----:B------:R4:W-:Y:S01]  /*1bf0*/  UTMALDG.3D.2CTA [UR8], [UR26], desc[UR18] ;  /* 0x000012081a0075b4 */ /* 0x0009e20008211000 */
[----:B--2---:R-:W-:Y:S01]  /*1c00*/  UIADD3 UR34, UPT, UPT, UR34, 0x40, URZ ;  /* 0x0000004022227890 */ /* 0x004fe2000fffe0ff */
[----:B------:R-:W-:Y:S11]  /*1c10*/  BRA.U UP2, `(.L_x_31) ;  /* 0xfffffffd02507547 */ /* 0x000ff6000b83ffff */
.L_x_25:
[----:B----4-:R-:W-:Y:S01]  /*1c20*/  ULEA UR8, UR23, UR6, 0x3 ;  /* 0x0000000617087291 */ /* 0x010fe2000f8e18ff */
[----:B-1----:R-:W-:Y:S01]  /*1c30*/  SHF.L.U32 R2, R15, 0x1f, RZ ;  /* 0x0000001f0f027819 */ /* 0x002fe200000006ff */
[----:B------:R-:W-:Y:S01]  /*1c40*/  @!P1 SYNCS.ARRIVE.TRANS64.A1T0 RZ, [UR6+0x68], RZ ;  /* 0x000068ffffff99a7 */ /* 0x000fe20008100006 */
[----:B------:R-:W-:-:S06]  /*1c50*/  UISETP.GT.AND UP0, UPT, UR7, UR5, UPT ;  /* 0x000000050700728c */ /* 0x000fcc000bf04270 */
[----:B--2---:R1:W2:Y:S03]  /*1c60*/  SYNCS.PHASECHK.TRANS64.TRYWAIT P0, [UR8+0x20], R2 ;  /* 0x00002002ff0075a7 */ /* 0x0042a60008001108 */
[----:B------:R-:W-:Y:S05]  /*1c70*/  BRA.U !UP0, `(.L_x_32) ;  /* 0x0000000108bc7547 */ /* 0x000fea000b800000 */
[----:B------:R-:W-:Y:S01]  /*1c80*/  UIADD3 UR26, UPT, UPT, UR24, UR25, URZ ;  /* 0x00000019181a7290 */ /* 0x000fe2000fffe0ff */
[----:B------:R-:W-:-:S11]  /*1c90*/  UMOV UR27, UR23 ;  /* 0x00000017001b7c82 */ /* 0x000fd60008000000 */
.L_x_38:
[----:B------:R-:W-:Y:S01]  /*1ca0*/  ULEA UR17, UR27, UR6, 0x3 ;  /* 0x000000061b117291 */ /* 0x000fe2000f8e18ff */
[----:B--2---:R-:W-:Y:S01]  /*1cb0*/  @P5 MOV R3, 0x4000 ;  /* 0x0000400000035802 */ /* 0x004fe20000000f00 */
[----:B-12---:R-:W-:Y:S10]  /*1cc0*/  @P0 BRA `(.L_x_33) ;  /* 0x00000000000c0947 */ /* 0x006ff40003800000 */
[----:B------:R-:W-:-:S04]  /*1cd0*/  SHF.L.U32 R5, R15, 0x1f, RZ ;  /* 0x0000001f0f057819 */ /* 0x000fc800000006ff */
[----:B------:R-:W2:Y:S02]  /*1ce0*/  SYNCS.PHASECHK.TRANS64.TRYWAIT P0, [UR17+0x20], R5 ;  /* 0x00002005ff0075a7 */ /* 0x000ea40008001111 */
[----:B--2---:R-:W-:Y:S05]  /*1cf0*/  @!P0 BRA `(.L_x_34) ;  /* 0x0000005c002c8947 */ /* 0x004fea0003800000 */
.L_x_33:
[----:B------:R2:W-:Y:S01]  /*1d00*/  @P5 SYNCS.ARRIVE.TRANS64 RZ, [UR17], R3 ;  /* 0x00000003ffff59a7 */ /* 0x0005e20008000011 */
[----:B------:R-:W-:-:S04]  /*1d10*/  ULOP3.LUT UR8, UR22, 0x2, URZ, 0xfc, !UPT ;  /* 0x0000000216087892 */ /* 0x000fc8000f8efcff */
[----:B------:R-:W-:-:S09]  /*1d20*/  UISETP.NE.AND UP0, UPT, UR8, 0x2, UPT ;  /* 0x000000020800788c */ /* 0x000fd2000bf05270 */
[----:B------:R-:W-:Y:S05]  /*1d30*/  BRA.U UP0, `(.L_x_35) ;  /* 0x0000000100047547 */ /* 0x000fea000b800000 */
[----:B------:R-:W-:Y:S05]  /*1d40*/  BPT.TRAP 0x1 ;  /* 0x000000040000795c */ /* 0x000fea0000300000 */
.L_x_35:
[----:B------:R-:W-:Y:S04]  /*1d50*/  BSSY.RECONVERGENT B0, `(.L_x_36) ;  /* 0x0000003000007945 */ /* 0x000fe80003800200 */
[----:B------:R-:W-:Y:S05]  /*1d60*/  @!P4 BRA `(.L_x_37) ;  /* 0x000000000004c947 */ /* 0x000fea0003800000 */
[----:B------:R-:W-:Y:S05]  /*1d70*/  BPT.TRAP 0x1 ;  /* 0x000000040000795c */ /* 0x000fea0000300000 */
.L_x_37:
[----:B------:R-:W-:Y:S05]  /*1d80*/  BSYNC.RECONVERGENT B0 ;  /* 0x0000000000007941 */ /* 0x000fea0003800200 */
.L_x_36:
[----:B------:R-:W-:Y:S02]  /*1d90*/  UIADD3 UR23, UPT, UPT, UR27, 0x1, URZ ;  /* 0x000000011b177890 */ /* 0x000fe4000fffe0ff */
[----:B------:R-:W-:Y:S02]  /*1da0*/  UIADD3 UR32, UP1, UPT, UR14, 0x80, URZ ;  /* 0x000000800e207890 */ /* 0x000fe4000ff3e0ff */
[----:B------:R-:W-:Y:S02]  /*1db0*/  UISETP.NE.AND UP0, UPT, UR23, 0x4, UPT ;  /* 0x000000041700788c */ /* 0x000fe4000bf05270 */
[----:B------:R-:W-:Y:S02]  /*1dc0*/  USHF.L.U32 UR18, UR25, 0x6, URZ ;  /* 0x0000000619127899 */ /* 0x000fe400080006ff */
[----:B------:R-:W-:Y:S02]  /*1dd0*/  USEL UR9, URZ, 0x1, UP0 ;  /* 0x00000001ff097887 */ /* 0x000fe40008000000 */
[----:B------:R-:W-:-:S02]  /*1de0*/  USEL UR23, UR23, URZ, UP0 ;  /* 0x000000ff17177287 */ /* 0x000fc40008000000 */
[----:B------:R-:W-:Y:S02]  /*1df0*/  UIADD3 UR30, UP0, UPT, UR14, 0x180, URZ ;  /* 0x000001800e1e7890 */ /* 0x000fe4000ff1e0ff */
[----:B------:R-:W-:Y:S01]  /*1e00*/  ULEA UR8, UR23, UR6, 0x3 ;  /* 0x0000000617087291 */ /* 0x000fe2000f8e18ff */
[----:B------:R-:W-:Y:S01]  /*1e10*/  LOP3.LUT R15, R15, UR9, RZ, 0x3c, !PT ;  /* 0x000000090f0f7c12 */ /* 0x000fe2000f8e3cff */
[----:B------:R-:W-:Y:S02]  /*1e20*/  ULOP3.LUT UR17, UR17, 0xfefffff8, URZ, 0xc0, !UPT ;  /* 0xfefffff811117892 */ /* 0x000fe4000f8ec0ff */
[----:B------:R-:W-:Y:S01]  /*1e30*/  UIADD3.X UR33, UPT, UPT, URZ, UR15, URZ, UP1, !UPT ;  /* 0x0000000fff217290 */ /* 0x000fe20008ffe4ff */
[----:B-1----:R-:W-:Y:S01]  /*1e40*/  SHF.L.U32 R2, R15, 0x1f, RZ ;  /* 0x0000001f0f027819 */ /* 0x002fe200000006ff */
[----:B------:R-:W-:Y:S01]  /*1e50*/  UIADD3.X UR31, UPT, UPT, URZ, UR15, URZ, UP0, !UPT ;  /* 0x0000000fff1f7290 */ /* 0x000fe200087fe4ff */
[----:B------:R-:W-:Y:S02]  /*1e60*/  UMOV UR28, 0x0 ;  /* 0x00000000001c7882 */ /* 0x000fe40000000000 */
[----:B------:R4:W1:Y:S01]  /*1e70*/  SYNCS.PHASECHK.TRANS64.TRYWAIT P0, [UR8+0x20], R2 ;  /* 0x00002002ff0075a7 */ /* 0x0008620008001108 */
[----:B------:R-:W-:Y:S01]  /*1e80*/  ULEA UR8, UR27, UR6, 0xc ;  /* 0x000000061b087291 */ /* 0x000fe2000f8e60ff */
[----:B------:R-:W-:Y:S01]  /*1e90*/  UMOV UR29, 0x10000000 ;  /* 0x10000000001d7882 */ /* 0x000fe20000000000 */
[----:B------:R-:W-:-:S02]  /*1ea0*/  UMOV UR19, UR35 ;  /* 0x0000002300137c82 */ /* 0x000fc40008000000 */
[----:B------:R-:W-:Y:S02]  /*1eb0*/  UIADD3 UR16, UPT, UPT, UR8, 0x4300, URZ ;  /* 0x0000430008107890 */ /* 0x000fe4000fffe0ff */
[----:B------:R-:W-:Y:S01]  /*1ec0*/  UIADD3 UR8, UPT, UPT, UR8, 0x8300, URZ ;  /* 0x0000830008087890 */ /* 0x000fe2000fffe0ff */
[----:B------:R-:W-:Y:S01]  /*1ed0*/  UMOV UR20, UR36 ;  /* 0x0000002400147c82 */ /* 0x000fe20008000000 */
[----:B------:R-:W-:Y:S01]  /*1ee0*/  UMOV UR12, UR36 ;  /* 0x00000024000c7c82 */ /* 0x000fe20008000000 */
[----:B------:R-:W-:Y:S01]  /*1ef0*/  UMOV UR9, UR17 ;  /* 0x0000001100097c82 */ /* 0x000fe20008000000 */
[----:B------:R-:W-:Y:S01]  /*1f00*/  UMOV UR10, UR18 ;  /* 0x00000012000a7c82 */ /* 0x000fe20008000000 */
[----:B------:R-:W-:Y:S02]  /*1f10*/  UIADD3 UR25, UPT, UPT, UR25, 0x1, URZ ;  /* 0x0000000119197890 */ /* 0x000fe4000fffe0ff */
[----:B------:R4:W-:Y:S01]  /*1f20*/  UTMALDG.3D.2CTA [UR16], [UR32], desc[UR28] ;  /* 0x00001c10200075b4 */ /* 0x0009e20008211000 */
[----:B------:R-:W-:Y:S01]  /*1f30*/  UMOV UR27, UR23 ;  /* 0x00000017001b7c82 */ /* 0x000fe20008000000 */
[----:B------:R-:W-:Y:S01]  /*1f40*/  UISETP.NE.AND UP0, UPT, UR25, UR26, UPT ;  /* 0x0000001a1900728c */ /* 0x000fe2000bf05270 */
[----:B------:R4:W-:Y:S08]  /*1f50*/  UTMALDG.3D.2CTA [UR8], [UR30], desc[UR28] ;  /* 0x00001c081e0075b4 */ /* 0x0009f00008211000 */
[----:B----4-:R-:W-:Y:S05]  /*1f60*/  BRA.U UP0, `(.L_x_38) ;  /* 0xfffffffd004c7547 */ /* 0x010fea000b83ffff */
.L_x_32:
[----:B-1----:R-:W-:Y:S01]  /*1f70*/  LEA R2, R14, UR6, 0x3 ;  /* 0x000000060e027c11 */ /* 0x002fe2000f8e18ff */
[----:B------:R-:W-:Y:S01]  /*1f80*/  NOP ;  /* 0x0000000000007918 */ /* 0x000fe20000000000 */
[----:B--2---:R-:W-:Y:S02]  /*1f90*/  SHF.L.U32 R3, R12, 0x1f, RZ ;  /* 0x0000001f0c037819 */ /* 0x004fe400000006ff */
[----:B------:R-:W-:Y:S02]  /*1fa0*/  LEA R4, R14, UR6, 0x4 ;  /* 0x000000060e047c11 */ /* 0x000fe4000f8e20ff */
[----:B------:R-:W1:Y:S02]  /*1fb0*/  SYNCS.PHASECHK.TRANS64.TRYWAIT P0, [R2+URZ+0x70], R3 ;  /* 0x00007003020075a7 */ /* 0x000e6400080011ff */
[----:B-1----:R-:W-:Y:S05]  /*1fc0*/  @!P0 BRA `(.L_x_39) ;  /* 0x0000005800908947 */ /* 0x002fea0003800000 */
.L_x_126:
[----:B------:R-:W2:Y:S01]  /*1fd0*/  LDS.128 R4, [R4+0x100] ;  /* 0x0001000004047984 */ /* 0x000ea20000000c00 */
[----:B------:R-:W-:Y:S01]  /*1fe0*/  ISETP.GE.AND P0, PT, R40, 0x1, PT ;  /* 0x000000012800780c */ /* 0x000fe20003f06270 */
[----:B-1----:R-:W-:Y:S01]  /*1ff0*/  VIADD R2, R2, 0x80 ;  /* 0x0000008002027836 */ /* 0x002fe20000000000 */
[----:B------:R-:W-:Y:S01]  /*2000*/  @!PT LDS RZ, [RZ] ;  /* 0x00000000fffff984 */ /* 0x000fe20000000800 */
[----:B------:R-:W-:Y:S01]  /*2010*/  @!PT LDS RZ, [RZ] ;  /* 0x00000000fffff984 */ /* 0x000fe20000000800 */
[----:B------:R-:W-:Y:S01]  /*2020*/  @!PT LDS RZ, [RZ] ;  /* 0x00000000fffff984 */ /* 0x000fe20000000800 */
[----:B------:R-:W-:Y:S01]  /*2030*/  @!PT LDS RZ, [RZ] ;  /* 0x00000000fffff984 */ /* 0x000fe20000000800 */
[----:B------:R1:W-:Y:S06]  /*2040*/  MEMBAR.ALL.CTA ;  /* 0x0000000000007992 */ /* 0x0003ec0000008000 */
[----:B-1----:R-:W1:Y:S01]  /*2050*/  FENCE.VIEW.ASYNC.S ;  /* 0x00000000000073c6 */ /* 0x002e620000000000 */
[----:B------:R-:W-:-:S04]  /*2060*/  PRMT R2, RZ, 0x654, R2 ;  /* 0x00000654ff027816 */ /* 0x000fc80000000002 */
[----:B-1----:R1:W-:Y:S01]  /*2070*/  SYNCS.ARRIVE.TRANS64.RED.A1T0 RZ, [R2+URZ], RZ ;  /* 0x000000ff02ff79a7 */ /* 0x0023e200081004ff */
[----:B--2---:R-:W-:-:S13]  /*2080*/  LOP3.LUT P2, RZ, R6, 0x1, RZ, 0xc0, !PT ;  /* 0x0000000106ff7812 */ /* 0x004fda000784c0ff */
[----:B------:R-:W-:Y:S01]  /*2090*/  @P2 SHF.R.U32.HI R3, RZ, 0x10, R5 ;  /* 0x00000010ff032819 */ /* 0x000fe20000011605 */
[----:B------:R-:W-:Y:S01]  /*20a0*/  VOTEU.ANY UP0, P2 ;  /* 0x0000000000ff7886 */ /* 0x000fe20001000100 */
[----:B------:R-:W-:Y:S02]  /*20b0*/  @P2 MOV R13, R4 ;  /* 0x00000004000d2202 */ /* 0x000fe40000000f00 */
[----:B------:R-:W-:Y:S02]  /*20c0*/  @P2 R2UR.BROADCAST UR8, R3 ;  /* 0x00000000030822ca */ /* 0x000fe400008e0000 */
[----:B------:R-:W-:-:S11]  /*20d0*/  @P2 LOP3.LUT R11, R5, 0xffff, RZ, 0xc0, !PT ;  /* 0x0000ffff050b2812 */ /* 0x000fd600078ec0ff */
[----:B------:R-:W-:Y:S01]  /*20e0*/  @UP0 UMOV UR36, UR8 ;  /* 0x0000000800240c82 */ /* 0x000fe20008000000 */
[----:B-1----:R-:W-:Y:S05]  /*20f0*/  @!P0 BRA `(.L_x_40) ;  /* 0x0000000000b88947 */ /* 0x002fea0003800000 */
[----:B------:R-:W3:Y:S01]  /*2100*/  LDC.64 R4, c[0x0][0xb18] ;  /* 0x0002c600ff047b82 */ /* 0x000ee20000000a00 */
[----:B------:R-:W-:-:S07]  /*2110*/  ISETP.NE.AND P3, PT, R40, 0x1, PT ;  /* 0x000000012800780c */ /* 0x000fce0003f65270 */
[----:B------:R-:W1:Y:S08]  /*2120*/  LDC.64 R6, c[0x0][0xb10] ;  /* 0x0002c400ff067b82 */ /* 0x000e700000000a00 */
[----:B------:R-:W2:Y:S08]  /*2130*/  LDC R17, c[0x0][0xb20] ;  /* 0x0002c800ff117b82 */ /* 0x000eb00000000800 */
[----:B------:R-:W4:Y:S01]  /*2140*/  LDC R18, c[0x0][0xb0c] ;  /* 0x0002c300ff127b82 */ /* 0x000f220000000800 */
[----:B---3--:R-:W-:Y:S01]  /*2150*/  IMAD.HI.U32 R22, R0, R5, RZ ;  /* 0x0000000500167227 */ /* 0x008fe200078e00ff */
[----:B------:R-:W-:-:S06]  /*2160*/  ISETP.NE.AND P0, PT, R4, 0x1, PT ;  /* 0x000000010400780c */ /* 0x000fcc0003f05270 */
[----:B------:R-:W3:Y:S01]  /*2170*/  LDC.64 R2, c[0x0][0xb28] ;  /* 0x0002ca00ff027b82 */ /* 0x000ee20000000a00 */
[----:B-1----:R-:W-:-:S04]  /*2180*/  IMAD.HI.U32 R20, R9, R6, RZ ;  /* 0x0000000609147227 */ /* 0x002fc800078e00ff */
[----:B------:R-:W-:Y:S01]  /*2190*/  IMAD.HI.U32 R24, R13, R6, RZ ;  /* 0x000000060d187227 */ /* 0x000fe200078e00ff */
[----:B------:R-:W-:Y:S02]  /*21a0*/  SHF.R.U32.HI R20, RZ, R7, R20 ;  /* 0x00000007ff147219 */ /* 0x000fe40000011614 */
[----:B--2---:R-:W-:Y:S01]  /*21b0*/  SHF.R.U32.HI R19, RZ, R17, R22 ;  /* 0x00000011ff137219 */ /* 0x004fe20000011616 */
[----:B------:R-:W-:Y:S01]  /*21c0*/  IMAD.HI.U32 R22, R11, R5, RZ ;  /* 0x000000050b167227 */ /* 0x000fe200078e00ff */
[----:B------:R-:W-:Y:S02]  /*21d0*/  SHF.R.U32.HI R24, RZ, R7, R24 ;  /* 0x00000007ff187219 */ /* 0x000fe40000011618 */
[----:B------:R-:W-:Y:S02]  /*21e0*/  SEL R19, R0, R19, !P0 ;  /* 0x0000001300137207 */ /* 0x000fe40004000000 */
[----:B------:R-:W-:Y:S02]  /*21f0*/  SHF.R.U32.HI R22, RZ, R17, R22 ;  /* 0x00000011ff167219 */ /* 0x000fe40000011616 */
[----:B----4-:R-:W-:-:S02]  /*2200*/  ISETP.NE.AND P1, PT, R18, 0x1, PT ;  /* 0x000000011200780c */ /* 0x010fc40003f25270 */
[----:B------:R-:W-:Y:S02]  /*2210*/  SEL R5, R11, R22, !P0 ;  /* 0x000000160b057207 */ /* 0x000fe40004000000 */
[----:B------:R-:W-:Y:S02]  /*2220*/  SEL R21, R9, R20, !P1 ;  /* 0x0000001409157207 */ /* 0x000fe40004800000 */
[----:B------:R-:W-:Y:S01]  /*2230*/  SEL R7, R13, R24, !P1 ;  /* 0x000000180d077207 */ /* 0x000fe20004800000 */
[----:B---3--:R-:W-:Y:S01]  /*2240*/  IMAD.HI.U32 R20, R19, R2, RZ ;  /* 0x0000000213147227 */ /* 0x008fe200078e00ff */
[----:B------:R-:W-:-:S03]  /*2250*/  IADD3 R17, PT, PT, -R5, RZ, RZ ;  /* 0x000000ff05117210 */ /* 0x000fc60007ffe1ff */
        /* <DEDUP_REMOVED lines=11> */
[----:B------:R-:W-:-:S04]  /*2310*/  @!P0 IMAD.HI.U32 R20, R7, R2, RZ ;  /* 0x0000000207148227 */ /* 0x000fc800078e00ff */
[----:B------:R-:W-:Y:S01]  /*2320*/  IMAD.MOV R2, RZ, RZ, -R6 ;  /* 0x000000ffff027224 */ /* 0x000fe200078e0a06 */
[----:B------:R-:W-:-:S03]  /*2330*/  @!P0 SHF.R.U32.HI R20, RZ, R3, R20 ;  /* 0x00000003ff148219 */ /* 0x000fc60000011614 */
[----:B------:R-:W-:Y:S01]  /*2340*/  IMAD R2, R40, R2, R5 ;  /* 0x0000000228027224 */ /* 0x000fe200078e0205 */
        /* <DEDUP_REMOVED lines=9> */
.L_x_40:
[----:B------:R-:W1:Y:S02]  /*23e0*/  LDCU UR8, c[0x0][0xb30] ;  /* 0x00016600ff0877ac */ /* 0x000e640008000800 */
[----:B-1----:R-:W-:-:S09]  /*23f0*/  UISETP.NE.AND UP0, UPT, UR8, 0x1, UPT ;  /* 0x000000010800788c */ /* 0x002fd2000bf05270 */
[----:B------:R-:W-:Y:S05]  /*2400*/  BRA.U UP0, `(.L_x_41) ;  /* 0x0000000100407547 */ /* 0x000fea000b800000 */
[----:B------:R-:W1:Y:S08]  /*2410*/  LDC.64 R4, c[0x0][0xb10] ;  /* 0x0002c400ff047b82 */ /* 0x000e700000000a00 */
[----:B------:R-:W2:Y:S08]  /*2420*/  LDC.64 R2, c[0x0][0xb18] ;  /* 0x0002c600ff027b82 */ /* 0x000eb00000000a00 */
[----:B------:R-:W4:Y:S08]  /*2430*/  LDC R6, c[0x0][0xb20] ;  /* 0x0002c800ff067b82 */ /* 0x000f300000000800 */
[----:B------:R-:W3:Y:S01]  /*2440*/  LDC R18, c[0x0][0xb0c] ;  /* 0x0002c300ff127b82 */ /* 0x000ee20000000800 */
[----:B-1----:R-:W-:-:S05]  /*2450*/  IMAD.HI.U32 R4, R13, R4, RZ ;  /* 0x000000040d047227 */ /* 0x002fca00078e00ff */
[----:B------:R-:W-:Y:S01]  /*2460*/  SHF.R.U32.HI R4, RZ, R5, R4 ;  /* 0x00000005ff047219 */ /* 0x000fe20000011604 */
[----:B--2---:R-:W-:Y:S01]  /*2470*/  IMAD.HI.U32 R3, R11, R3, RZ ;  /* 0x000000030b037227 */ /* 0x004fe200078e00ff */
[----:B------:R-:W-:-:S04]  /*2480*/  ISETP.NE.AND P0, PT, R2, 0x1, PT ;  /* 0x000000010200780c */ /* 0x000fc80003f05270 */
[----:B----4-:R-:W-:-:S04]  /*2490*/  SHF.R.U32.HI R6, RZ, R6, R3 ;  /* 0x00000006ff067219 */ /* 0x010fc80000011603 */
[----:B------:R-:W-:Y:S02]  /*24a0*/  SEL R3, R11, R6, !P0 ;  /* 0x000000060b037207 */ /* 0x000fe40004000000 */
[----:B---3--:R-:W-:-:S04]  /*24b0*/  ISETP.NE.AND P1, PT, R18, 0x1, PT ;  /* 0x000000011200780c */ /* 0x008fc80003f25270 */
[----:B------:R-:W-:-:S05]  /*24c0*/  SEL R4, R13, R4, !P1 ;  /* 0x000000040d047207 */ /* 0x000fca0004800000 */
[----:B------:R-:W-:Y:S02]  /*24d0*/  IMAD.IADD R5, R3, 0x1, -R4 ;  /* 0x0000000103057824 */ /* 0x000fe400078e0a04 */
[----:B------:R-:W-:Y:S02]  /*24e0*/  IMAD.IADD R3, R4, 0x1, -R3 ;  /* 0x0000000104037824 */ /* 0x000fe400078e0a03 */
[----:B------:R-:W-:Y:S02]  /*24f0*/  IMAD R13, R5, R18, R13 ;  /* 0x00000012050d7224 */ /* 0x000fe400078e020d */
[----:B------:R-:W-:-:S07]  /*2500*/  IMAD R11, R3, R2, R11 ;  /* 0x00000002030b7224 */ /* 0x000fce00078e020b */
.L_x_41:
[----:B------:R-:W-:Y:S01]  /*2510*/  VIADD R14, R14, 0x1 ;  /* 0x000000010e0e7836 */ /* 0x000fe20000000000 */
[----:B------:R-:W-:Y:S01]  /*2520*/  PLOP3.LUT P1, PT, PT, PT, PT, 0x80, 0x8 ;  /* 0x000000000008781c */ /* 0x000fe20003f2f070 */
[----:B------:R-:W-:Y:S02]  /*2530*/  IMAD.IADD R21, R13, 0x1, R96 ;  /* 0x000000010d157824 */ /* 0x000fe400078e0260 */
[----:B------:R-:W-:Y:S01]  /*2540*/  IMAD.IADD R20, R11, 0x1, R94 ;  /* 0x000000010b147824 */ /* 0x000fe200078e025e */
[----:B------:R-:W-:-:S04]  /*2550*/  ISETP.NE.AND P0, PT, R14, 0x2, PT ;  /* 0x000000020e00780c */ /* 0x000fc80003f05270 */
[----:B------:R-:W-:Y:S02]  /*2560*/  SEL R3, RZ, 0x1, P0 ;  /* 0x00000001ff037807 */ /* 0x000fe40000000000 */
[----:B------:R-:W-:Y:S02]  /*2570*/  SEL R14, R14, RZ, P0 ;  /* 0x000000ff0e0e7207 */ /* 0x000fe40000000000 */
[----:B------:R-:W-:Y:S01]  /*2580*/  LOP3.LUT R12, R12, R3, RZ, 0x3c, !PT ;  /* 0x000000030c0c7212 */ /* 0x000fe200078e3cff */
[----:B------:R-:W-:Y:S06]  /*2590*/  @P2 BRA `(.L_x_42) ;  /* 0xfffffff000642947 */ /* 0x000fec000383ffff */
[----:B------:R-:W-:Y:S01]  /*25a0*/  UIADD3 UR6, UPT, UPT, UR6, 0x20, URZ ;  /* 0x0000002006067890 */ /* 0x000fe2000fffe0ff */
[----:B------:R-:W-:-:S03]  /*25b0*/  SHF.L.U32 R3, R15, 0x1f, RZ ;  /* 0x0000001f0f037819 */ /* 0x000fc600000006ff */
[----:B------:R-:W-:-:S09]  /*25c0*/  ULEA UR4, UR23, UR6, 0x3 ;  /* 0x0000000617047291 */ /* 0x000fd2000f8e18ff */
[----:B------:R-:W1:Y:S02]  /*25d0*/  SYNCS.PHASECHK.TRANS64.TRYWAIT P0, [UR4], R3 ;  /* 0x00000003ff0075a7 */ /* 0x000e640008001104 */
[----:B-1----:R-:W-:Y:S05]  /*25e0*/  @!P0 BRA `(.L_x_43) ;  /* 0x00000054001c8947 */ /* 0x002fea0003800000 */
.L_x_128:
[----:B------:R-:W-:-:S04]  /*25f0*/  UIADD3 UR5, UPT, UPT, UR23, 0x1, URZ ;  /* 0x0000000117057890 */ /* 0x000fc8000fffe0ff */
[----:B------:R-:W-:-:S04]  /*2600*/  UISETP.NE.AND UP0, UPT, UR5, 0x4, UPT ;  /* 0x000000040500788c */ /* 0x000fc8000bf05270 */
[----:B------:R-:W-:Y:S02]  /*2610*/  USEL UR7, URZ, 0x1, UP0 ;  /* 0x00000001ff077887 */ /* 0x000fe40008000000 */
[----:B------:R-:W-:-:S04]  /*2620*/  USEL UR5, UR5, URZ, UP0 ;  /* 0x000000ff05057287 */ /* 0x000fc80008000000 */
[----:B------:R-:W-:Y:S01]  /*2630*/  ULEA UR4, UR5, UR6, 0x3 ;  /* 0x0000000605047291 */ /* 0x000fe2000f8e18ff */
[----:B------:R-:W-:-:S04]  /*2640*/  LOP3.LUT R2, R15, UR7, RZ, 0x3c, !PT ;  /* 0x000000070f027c12 */ /* 0x000fc8000f8e3cff */
[----:B-1----:R-:W-:-:S04]  /*2650*/  SHF.L.U32 R3, R2, 0x1f, RZ ;  /* 0x0000001f02037819 */ /* 0x002fc800000006ff */
[----:B------:R-:W1:Y:S02]  /*2660*/  SYNCS.PHASECHK.TRANS64.TRYWAIT P0, [UR4], R3 ;  /* 0x00000003ff0075a7 */ /* 0x000e640008001104 */
[----:B-1----:R-:W-:Y:S05]  /*2670*/  @!P0 BRA `(.L_x_44) ;  /* 0x0000005400108947 */ /* 0x002fea0003800000 */
.L_x_130:
        /* <DEDUP_REMOVED lines=9> */
.L_x_132:
[----:B------:R-:W-:-:S04]  /*2710*/  UIADD3 UR5, UPT, UPT, UR5, 0x1, URZ ;  /* 0x0000000105057890 */ /* 0x000fc8000fffe0ff */
[----:B------:R-:W-:-:S04]  /*2720*/  UISETP.NE.AND UP0, UPT, UR5, 0x4, UPT ;  /* 0x000000040500788c */ /* 0x000fc8000bf05270 */
[----:B------:R-:W-:Y:S02]  /*2730*/  USEL UR4, URZ, 0x1, UP0 ;  /* 0x00000001ff047887 */ /* 0x000fe40008000000 */
[----:B------:R-:W-:-:S04]  /*2740*/  USEL UR5, UR5, URZ, UP0 ;  /* 0x000000ff05057287 */ /* 0x000fc80008000000 */
[----:B------:R-:W-:Y:S01]  /*2750*/  ULEA UR5, UR5, UR6, 0x3 ;  /* 0x0000000605057291 */ /* 0x000fe2000f8e18ff */
[----:B-1----:R-:W-:-:S04]  /*2760*/  LOP3.LUT R3, R2, UR4, RZ, 0x3c, !PT ;  /* 0x0000000402037c12 */ /* 0x002fc8000f8e3cff */
[----:B------:R-:W-:Y:S01]  /*2770*/  SHF.L.U32 R3, R3, 0x1f, RZ ;  /* 0x0000001f03037819 */ /* 0x000fe200000006ff */
[----:B---3--:R-:W-:-:S07]  /*2780*/  IMAD.U32 R0, RZ, RZ, UR5 ;  /* 0x00000005ff007e24 */ /* 0x008fce000f8e00ff */
.L_x_46:
[----:B-1----:R1:W2:Y:S02]  /*2790*/  SYNCS.PHASECHK.TRANS64.TRYWAIT P0, [R0+URZ], R3 ;  /* 0x00000003000075a7 */ /* 0x0022a400080011ff */
[----:B--2---:R-:W-:Y:S05]  /*27a0*/  @!P0 NANOSLEEP.SYNCS 0x989680 ;  /* 0x009896800000895d */ /* 0x004fea0003900000 */
[----:B------:R-:W2:Y:S02]  /*27b0*/  @!P0 SYNCS.PHASECHK.TRANS64 P0, [R0+URZ], R3 ;  /* 0x00000003000085a7 */ /* 0x000ea400080010ff */
[----:B--2---:R-:W-:Y:S05]  /*27c0*/  @P0 EXIT ;  /* 0x000000000000094d */ /* 0x004fea0003800000 */
[----:B------:R-:W-:Y:S05]  /*27d0*/  BRA `(.L_x_46) ;  /* 0xfffffffc00ec7947 */ /* 0x000fea000383ffff */
.L_x_22:
[----:B------:R-:W-:-:S04]  /*27e0*/  UISETP.NE.AND UP1, UPT, UR37, URZ, UPT ;  /* 0x000000ff2500728c */ /* 0x000fc8000bf25270 */
[----:B------:R-:W-:-:S09]  /*27f0*/  UISETP.NE.OR UP1, UPT, UR10, 0x1, UP1 ;  /* 0x000000010a00788c */ /* 0x000fd20008f25670 */
[----:B------:R-:W-:Y:S05]  /*2800*/  BRA.U UP1, `(.L_x_47) ;  /* 0x00000005014c7547 */ /* 0x000fea000b800000 */
[----:B------:R-:W-:Y:S01]  /*2810*/  HFMA2 R11, -RZ, RZ, 0, 0 ;  /* 0x00000000ff0b7431 */ /* 0x000fe200000001ff */
[----:B------:R-:W-:Y:S01]  /*2820*/  ISETP.GE.U32.AND P2, PT, R10, 0x2, PT ;  /* 0x000000020a00780c */ /* 0x000fe20003f46070 */
[----:B------:R-:W-:Y:S01]  /*2830*/  IMAD.MOV.U32 R12, RZ, RZ, 0x1 ;  /* 0x00000001ff0c7424 */ /* 0x000fe200078e00ff */
[----:B------:R-:W-:Y:S01]  /*2840*/  CS2R R8, SRZ ;  /* 0x0000000000087805 */ /* 0x000fe2000001ff00 */
[----:B------:R-:W-:Y:S01]  /*2850*/  IMAD.MOV.U32 R3, RZ, RZ, RZ ;  /* 0x000000ffff037224 */ /* 0x000fe200078e00ff */
[----:B------:R-:W-:Y:S01]  /*2860*/  UMOV UR4, 0x400 ;  /* 0x0000040000047882 */ /* 0x000fe20000000000 */
[----:B------:R-:W-:Y:S01]  /*2870*/  UMOV UR6, URZ ;  /* 0x000000ff00067c82 */ /* 0x000fe20008000000 */
[----:B------:R-:W-:-:S12]  /*2880*/  ULEA UR37, UR37, UR4, 0x18 ;  /* 0x0000000425257291 */ /* 0x000fd8000f8ec0ff */
.L_x_51:
[----:B------:R-:W-:Y:S02]  /*2890*/  LEA R0, R3, UR37, 0x3 ;  /* 0x0000002503007c11 */ /* 0x000fe4000f8e18ff */
[----:B------:R-:W-:-:S03]  /*28a0*/  SHF.L.U32 R5, R8, 0x1f, RZ ;  /* 0x0000001f08057819 */ /* 0x000fc600000006ff */
[----:B------:R-:W-:Y:S01]  /*28b0*/  VIADD R4, R0, 0xe0 ;  /* 0x000000e000047836 */ /* 0x000fe20000000000 */
[----:B------:R-:W1:Y:S02]  /*28c0*/  SYNCS.PHASECHK.TRANS64.TRYWAIT P0, [R0+URZ+0xd0], R5 ;  /* 0x0000d005000075a7 */ /* 0x000e6400080011ff */
[----:B-1----:R-:W-:Y:S05]  /*28d0*/  @!P0 BRA `(.L_x_48) ;  /* 0x0000005000a88947 */ /* 0x002fea0003800000 */
.L_x_133:
[----:B------:R-:W-:Y:S01]  /*28e0*/  ULEA UR5, UR6, UR37, 0x3 ;  /* 0x0000002506057291 */ /* 0x000fe2000f8e18ff */
[----:B------:R-:W-:Y:S01]  /*28f0*/  PRMT R4, RZ, 0x654, R4 ;  /* 0x00000654ff047816 */ /* 0x000fe20000000004 */
[----:B-1----:R-:W-:Y:S01]  /*2900*/  @!P2 IMAD.MOV.U32 R5, RZ, RZ, 0x10 ;  /* 0x00000010ff05a424 */ /* 0x002fe200078e00ff */
[----:B------:R-:W-:Y:S01]  /*2910*/  SHF.L.U32 R7, R12, 0x1f, RZ ;  /* 0x0000001f0c077819 */ /* 0x000fe200000006ff */
[----:B------:R-:W-:Y:S01]  /*2920*/  UIADD3 UR4, UPT, UPT, UR5, 0x70, URZ ;  /* 0x0000007005047890 */ /* 0x000fe2000fffe0ff */
[----:B------:R1:W-:Y:S05]  /*2930*/  SYNCS.ARRIVE.TRANS64.RED.A1T0 RZ, [R4+URZ], RZ ;  /* 0x000000ff04ff79a7 */ /* 0x0003ea00081004ff */
[----:B------:R-:W-:Y:S01]  /*2940*/  IMAD.U32 R13, RZ, RZ, UR4 ;  /* 0x00000004ff0d7e24 */ /* 0x000fe2000f8e00ff */
[----:B------:R-:W2:Y:S04]  /*2950*/  SYNCS.PHASECHK.TRANS64.TRYWAIT P0, [UR5+0x80], R7 ;  /* 0x00008007ff0075a7 */ /* 0x000ea80008001105 */
[----:B------:R-:W-:Y:S01]  /*2960*/  PRMT R13, R10, 0x654, R13 ;  /* 0x000006540a0d7816 */ /* 0x000fe2000000000d */
[----:B-12---:R-:W-:Y:S06]  /*2970*/  @!P0 BRA `(.L_x_49) ;  /* 0x0000005000948947 */ /* 0x006fec0003800000 */
.L_x_135:
[----:B------:R-:W-:Y:S01]  /*2980*/  ULEA UR4, UR6, UR37, 0x4 ;  /* 0x0000002506047291 */ /* 0x000fe2000f8e20ff */
[----:B------:R-:W-:Y:S01]  /*2990*/  SEL R2, R13, R2, !P2 ;  /* 0x000000020d027207 */ /* 0x000fe20005000000 */
[----:B------:R-:W-:Y:S01]  /*29a0*/  UIADD3 UR5, UPT, UPT, UR5, 0x70, URZ ;  /* 0x0000007005057890 */ /* 0x000fe2000fffe0ff */
[----:B-1----:R-:W-:Y:S01]  /*29b0*/  LEA R0, R11, UR37, 0x3 ;  /* 0x000000250b007c11 */ /* 0x002fe2000f8e18ff */
[----:B------:R-:W-:Y:S01]  /*29c0*/  UIADD3 UR4, UPT, UPT, UR4, 0x100, URZ ;  /* 0x0000010004047890 */ /* 0x000fe2000fffe0ff */
[----:B------:R1:W-:Y:S01]  /*29d0*/  @!P2 SYNCS.ARRIVE.TRANS64.RED RZ, [R2+URZ], R5 ;  /* 0x0000000502ffa9a7 */ /* 0x0003e200080004ff */
[----:B------:R-:W-:Y:S01]  /*29e0*/  UIADD3 UR6, UPT, UPT, UR6, 0x1, URZ ;  /* 0x0000000106067890 */ /* 0x000fe2000fffe0ff */
[----:B------:R-:W-:-:S03]  /*29f0*/  VIADD R3, R3, 0x1 ;  /* 0x0000000103037836 */ /* 0x000fc60000000000 */
[----:B------:R-:W-:Y:S02]  /*2a00*/  UISETP.NE.AND UP0, UPT, UR6, 0x2, UPT ;  /* 0x000000020600788c */ /* 0x000fe4000bf05270 */
[----:B------:R-:W-:Y:S01]  /*2a10*/  ISETP.NE.AND P0, PT, R3, 0x2, PT ;  /* 0x000000020300780c */ /* 0x000fe20003f05270 */
[----:B------:R-:W-:Y:S06]  /*2a20*/  UGETNEXTWORKID.BROADCAST [UR4], [UR5] ;  /* 0x00000000040073ca */ /* 0x000fec0008000100 */
[----:B------:R-:W-:Y:S02]  /*2a30*/  USEL UR4, URZ, 0x1, UP0 ;  /* 0x00000001ff047887 */ /* 0x000fe40008000000 */
[----:B------:R-:W-:-:S04]  /*2a40*/  USEL UR6, UR6, URZ, UP0 ;  /* 0x000000ff06067287 */ /* 0x000fc80008000000 */
[----:B------:R-:W-:Y:S02]  /*2a50*/  LOP3.LUT R12, R12, UR4, RZ, 0x3c, !PT ;  /* 0x000000040c0c7c12 */ /* 0x000fe4000f8e3cff */
[----:B-1----:R-:W-:-:S04]  /*2a60*/  SHF.L.U32 R5, R9, 0x1f, RZ ;  /* 0x0000001f09057819 */ /* 0x002fc800000006ff */
[----:B------:R-:W1:Y:S02]  /*2a70*/  SYNCS.PHASECHK.TRANS64.TRYWAIT P1, [R0+URZ+0x70], R5 ;  /* 0x00007005000075a7 */ /* 0x000e6400080211ff */
[----:B-1----:R-:W-:Y:S05]  /*2a80*/  @!P1 BRA `(.L_x_50) ;  /* 0x0000005000689947 */ /* 0x002fea0003800000 */
.L_x_136:
[----:B------:R-:W-:Y:S01]  /*2a90*/  LEA R4, R11, UR37, 0x4 ;  /* 0x000000250b047c11 */ /* 0x000fe2000f8e20ff */
[----:B-1----:R-:W-:Y:S01]  /*2aa0*/  VIADD R0, R0, 0x80 ;  /* 0x0000008000007836 */ /* 0x002fe20000000000 */
[----:B------:R-:W-:Y:S01]  /*2ab0*/  SEL R3, R3, RZ, P0 ;  /* 0x000000ff03037207 */ /* 0x000fe20000000000 */
[----:B------:R-:W-:-:S03]  /*2ac0*/  VIADD R11, R11, 0x1 ;  /* 0x000000010b0b7836 */ /* 0x000fc60000000000 */
[----:B------:R-:W1:Y:S01]  /*2ad0*/  LDS.128 R4, [R4+0x100] ;  /* 0x0001000004047984 */ /* 0x000e620000000c00 */
[----:B------:R-:W-:Y:S02]  /*2ae0*/  PRMT R0, RZ, 0x654, R0 ;  /* 0x00000654ff007816 */ /* 0x000fe40000000000 */
[C---:B------:R-:W-:Y:S01]  /*2af0*/  ISETP.NE.AND P1, PT, R11.reuse, 0x2, PT ;  /* 0x000000020b00780c */ /* 0x040fe20003f25270 */
[----:B------:R-:W-:Y:S01]  /*2b00*/  @!PT LDS RZ, [RZ] ;  /* 0x00000000fffff984 */ /* 0x000fe20000000800 */
[----:B------:R-:W-:Y:S01]  /*2b10*/  @!PT LDS RZ, [RZ] ;  /* 0x00000000fffff984 */ /* 0x000fe20000000800 */
[----:B------:R-:W-:Y:S01]  /*2b20*/  @!PT LDS RZ, [RZ] ;  /* 0x00000000fffff984 */ /* 0x000fe20000000800 */
[----:B------:R-:W-:Y:S01]  /*2b30*/  @!PT LDS RZ, [RZ] ;  /* 0x00000000fffff984 */ /* 0x000fe20000000800 */
[----:B------:R2:W-:Y:S06]  /*2b40*/  MEMBAR.ALL.CTA ;  /* 0x0000000000007992 */ /* 0x0005ec0000008000 */
[----:B--2---:R-:W2:Y:S01]  /*2b50*/  FENCE.VIEW.ASYNC.S ;  /* 0x00000000000073c6 */ /* 0x004ea20000000000 */
[----:B------:R-:W-:Y:S01]  /*2b60*/  SEL R11, R11, RZ, P1 ;  /* 0x000000ff0b0b7207 */ /* 0x000fe20000800000 */
[----:B--2---:R2:W-:Y:S01]  /*2b70*/  SYNCS.ARRIVE.TRANS64.RED.A1T0 RZ, [R0+URZ], RZ ;  /* 0x000000ff00ff79a7 */ /* 0x0045e200081004ff */
[----:B-1----:R-:W-:-:S02]  /*2b80*/  LOP3.LUT P3, RZ, R6, 0x1, RZ, 0xc0, !PT ;  /* 0x0000000106ff7812 */ /* 0x002fc4000786c0ff */
[----:B------:R-:W-:-:S04]  /*2b90*/  SEL R5, RZ, 0x1, P0 ;  /* 0x00000001ff057807 */ /* 0x000fc80000000000 */
[----:B------:R-:W-:Y:S02]  /*2ba0*/  LOP3.LUT R8, R8, R5, RZ, 0x3c, !PT ;  /* 0x0000000508087212 */ /* 0x000fe400078e3cff */
[----:B--2---:R-:W-:-:S04]  /*2bb0*/  SEL R0, RZ, 0x1, P1 ;  /* 0x00000001ff007807 */ /* 0x004fc80000800000 */
[----:B------:R-:W-:Y:S01]  /*2bc0*/  LOP3.LUT R9, R9, R0, RZ, 0x3c, !PT ;  /* 0x0000000009097212 */ /* 0x000fe200078e3cff */
[----:B------:R-:W-:Y:S06]  /*2bd0*/  @P3 BRA `(.L_x_51) ;  /* 0xfffffffc002c3947 */ /* 0x000fec000383ffff */
[----:B------:R-:W-:Y:S01]  /*2be0*/  ULEA UR5, UR6, UR37, 0x3 ;  /* 0x0000002506057291 */ /* 0x000fe2000f8e18ff */
[----:B------:R-:W-:-:S08]  /*2bf0*/  SHF.L.U32 R3, R12, 0x1f, RZ ;  /* 0x0000001f0c037819 */ /* 0x000fd000000006ff */
[----:B------:R-:W1:Y:S02]  /*2c00*/  SYNCS.PHASECHK.TRANS64 P0, [UR5+0x80], R3 ;  /* 0x00008003ff0075a7 */ /* 0x000e640008001005 */
[----:B-1----:R-:W-:Y:S05]  /*2c10*/  @P0 BRA `(.L_x_52) ;  /* 0x0000000000080947 */ /* 0x002fea0003800000 */
[----:B------:R-:W1:Y:S02]  /*2c20*/  SYNCS.PHASECHK.TRANS64.TRYWAIT P0, [UR5+0x80], R3 ;  /* 0x00008003ff0075a7 */ /* 0x000e640008001105 */
[----:B-1----:R-:W-:Y:S05]  /*2c30*/  @!P0 BRA `(.L_x_53) ;  /* 0x0000005000108947 */ /* 0x002fea0003800000 */
.L_x_52:
[----:B------:R-:W-:-:S04]  /*2c40*/  UIADD3 UR4, UPT, UPT, UR6, 0x1, URZ ;  /* 0x0000000106047890 */ /* 0x000fc8000fffe0ff */
[----:B------:R-:W-:-:S04]  /*2c50*/  UISETP.NE.AND UP0, UPT, UR4, 0x2, UPT ;  /* 0x000000020400788c */ /* 0x000fc8000bf05270 */
[----:B------:R-:W-:Y:S02]  /*2c60*/  USEL UR7, URZ, 0x1, UP0 ;  /* 0x00000001ff077887 */ /* 0x000fe40008000000 */
[----:B------:R-:W-:-:S04]  /*2c70*/  USEL UR4, UR4, URZ, UP0 ;  /* 0x000000ff04047287 */ /* 0x000fc80008000000 */
[----:B------:R-:W-:Y:S01]  /*2c80*/  ULEA UR4, UR4, UR37, 0x3 ;  /* 0x0000002504047291 */ /* 0x000fe2000f8e18ff */
[----:B-1----:R-:W-:-:S04]  /*2c90*/  LOP3.LUT R3, R12, UR7, RZ, 0x3c, !PT ;  /* 0x000000070c037c12 */ /* 0x002fc8000f8e3cff */
[----:B------:R-:W-:-:S04]  /*2ca0*/  SHF.L.U32 R0, R3, 0x1f, RZ ;  /* 0x0000001f03007819 */ /* 0x000fc800000006ff */
[----:B------:R-:W1:Y:S02]  /*2cb0*/  SYNCS.PHASECHK.TRANS64 P0, [UR4+0x80], R0 ;  /* 0x00008000ff0075a7 */ /* 0x000e640008001004 */
[----:B-1----:R-:W-:Y:S05]  /*2cc0*/  @P0 EXIT ;  /* 0x000000000000094d */ /* 0x002fea0003800000 */
[----:B------:R-:W-:Y:S02]  /*2cd0*/  SHF.L.U32 R3, R3, 0x1f, RZ ;  /* 0x0000001f03037819 */ /* 0x000fe400000006ff */
[----:B------:R-:W-:-:S07]  /*2ce0*/  MOV R0, UR4 ;  /* 0x0000000400007c02 */ /* 0x000fce0008000f00 */
.L_x_54:
[----:B-1----:R1:W2:Y:S02]  /*2cf0*/  SYNCS.PHASECHK.TRANS64.TRYWAIT P0, [R0+URZ+0x80], R3 ;  /* 0x00008003000075a7 */ /* 0x0022a400080011ff */
[----:B--2---:R-:W-:Y:S05]  /*2d00*/  @!P0 NANOSLEEP.SYNCS 0x989680 ;  /* 0x009896800000895d */ /* 0x004fea0003900000 */
[----:B------:R-:W2:Y:S02]  /*2d10*/  @!P0 SYNCS.PHASECHK.TRANS64 P0, [R0+URZ+0x80], R3 ;  /* 0x00008003000085a7 */ /* 0x000ea400080010ff */
[----:B--2---:R-:W-:Y:S05]  /*2d20*/  @P0 EXIT ;  /* 0x000000000000094d */ /* 0x004fea0003800000 */
[----:B------:R-:W-:Y:S05]  /*2d30*/  BRA `(.L_x_54) ;  /* 0xfffffffc00ec7947 */ /* 0x000fea000383ffff */
.L_x_47:
[----:B------:R-:W-:Y:S05]  /*2d40*/  BRA.U UP4, `(.L_x_55) ;  /* 0x0000001104a07547 */ /* 0x000fea000b800000 */
[----:B------:R-:W-:Y:S01]  /*2d50*/  UMOV UR6, 0x40 ;  /* 0x0000004000067882 */ /* 0x000fe20000000000 */
[----:B------:R-:W-:Y:S01]  /*2d60*/  NOP ;  /* 0x0000000000007918 */ /* 0x000fe20000000000 */
[----:B------:R-:W-:Y:S01]  /*2d70*/  ULEA UR6, UR37, UR6, 0x18 ;  /* 0x0000000625067291 */ /* 0x000fe2000f8ec0ff */
[----:B------:R-:W-:Y:S02]  /*2d80*/  UMOV UR7, 0x400 ;  /* 0x0000040000077882 */ /* 0x000fe40000000000 */
[----:B------:R-:W-:-:S06]  /*2d90*/  ULEA UR37, UR37, UR7, 0x18 ;  /* 0x0000000725257291 */ /* 0x000fcc000f8ec0ff */
[----:B------:R-:W1:Y:S02]  /*2da0*/  LDS.U8 R2, [UR6+0x1c] ;  /* 0x00001c06ff027984 */ /* 0x000e640008000000 */
[----:B-1----:R-:W-:-:S13]  /*2db0*/  ISETP.NE.AND P0, PT, R2, RZ, PT ;  /* 0x000000ff0200720c */ /* 0x002fda0003f05270 */
[----:B------:R-:W-:Y:S05]  /*2dc0*/  @P0 BRA `(.L_x_56) ;  /* 0x0000000400080947 */ /* 0x000fea0003800000 */
[----:B------:R-:W-:Y:S02]  /*2dd0*/  UISETP.NE.U32.AND UP0, UPT, UR5, 0x1, UPT ;  /* 0x000000010500788c */ /* 0x000fe4000bf05070 */
[----:B------:R-:W-:-:S07]  /*2de0*/  UIADD3 UR8, UPT, UPT, UR6, 0x8, URZ ;  /* 0x0000000806087890 */ /* 0x000fce000fffe0ff */
[----:B------:R-:W-:Y:S05]  /*2df0*/  BRA.U !UP0, `(.L_x_57) ;  /* 0x00000001089c7547 */ /* 0x000fea000b800000 */
[----:B------:R-:W-:Y:S01]  /*2e00*/  ELECT P0, URZ, PT ;  /* 0x0000000000ff782f */ /* 0x000fe20003800000 */
[----:B------:R-:W-:-:S12]  /*2e10*/  BSSY B0, `(.L_x_57) ;  /* 0x0000025000007945 */ /* 0x000fd80003800000 */
[----:B------:R-:W-:Y:S05]  /*2e20*/  @!P0 BRA `(.L_x_58) ;  /* 0x00000000008c8947 */ /* 0x000fea0003800000 */
[----:B------:R-:W-:-:S05]  /*2e30*/  UMOV UR7, 0x10 ;  /* 0x0000001000077882 */ /* 0x000fca0000000000 */
[----:B------:R-:W-:Y:S04]  /*2e40*/  DEPBAR.LE SB1, 0x36 ;  /* 0x00009d800000791a */ /* 0x000fe80000000000 */
[----:B------:R-:W1:Y:S02]  /*2e50*/  UTCATOMSWS.2CTA.FIND_AND_SET.ALIGN UP1, UR7, UR7 ;  /* 0x00000007000775e3 */ /* 0x000e640008220800 */
[----:B-1----:R-:W-:Y:S01]  /*2e60*/  MOV R11, UR7 ;  /* 0x00000007000b7c02 */ /* 0x002fe20008000f00 */
[----:B------:R-:W-:Y:S06]  /*2e70*/  BRA.U UP1, `(.L_x_59) ;  /* 0x0000000101187547 */ /* 0x000fec000b800000 */
.L_x_60:
[----:B------:R-:W-:Y:S05]  /*2e80*/  NANOSLEEP 0x64 ;  /* 0x000000640000795d */ /* 0x000fea0003800000 */
[----:B------:R-:W-:-:S05]  /*2e90*/  UMOV UR7, 0x10 ;  /* 0x0000001000077882 */ /* 0x000fca0000000000 */
[----:B------:R-:W-:Y:S04]  /*2ea0*/  DEPBAR.LE SB1, 0x36 ;  /* 0x00009d800000791a */ /* 0x000fe80000000000 */
[----:B------:R-:W1:Y:S02]  /*2eb0*/  UTCATOMSWS.2CTA.FIND_AND_SET.ALIGN UP1, UR7, UR7 ;  /* 0x00000007000775e3 */ /* 0x000e640008220800 */
[----:B-1----:R-:W-:Y:S01]  /*2ec0*/  MOV R11, UR7 ;  /* 0x00000007000b7c02 */ /* 0x002fe20008000f00 */
[----:B------:R-:W-:Y:S05]  /*2ed0*/  BRA.U !UP1, `(.L_x_60) ;  /* 0xfffffffd09e87547 */ /* 0x000fea000b83ffff */
.L_x_59:
[----:B------:R-:W1:Y:S01]  /*2ee0*/  LDS R5, [UR6+0x10] ;  /* 0x00001006ff057984 */ /* 0x000e620008000800 */
[----:B------:R-:W-:Y:S01]  /*2ef0*/  IMAD.U32 R3, RZ, RZ, UR37 ;  /* 0x00000025ff037e24 */ /* 0x000fe2000f8e00ff */
[----:B------:R-:W-:-:S03]  /*2f00*/  MOV R2, UR4 ;  /* 0x0000000400027c02 */ /* 0x000fc60008000f00 */
[----:B------:R-:W-:Y:S01]  /*2f10*/  VIADD R3, R3, 0x120 ;  /* 0x0000012003037836 */ /* 0x000fe20000000000 */
[----:B-1----:R-:W-:-:S04]  /*2f20*/  SHF.L.U32 R5, R5, 0x1f, RZ ;  /* 0x0000001f05057819 */ /* 0x002fc800000006ff */
[----:B------:R-:W1:Y:S02]  /*2f30*/  SYNCS.PHASECHK.TRANS64.TRYWAIT P0, [UR6+0x8], R5 ;  /* 0x00000805ff0075a7 */ /* 0x000e640008001106 */
[----:B-1----:R-:W-:Y:S05]  /*2f40*/  @P0 BRA `(.L_x_61) ;  /* 0x0000000000080947 */ /* 0x002fea0003800000 */
[----:B------:R-:W1:Y:S02]  /*2f50*/  SYNCS.PHASECHK.TRANS64.TRYWAIT P0, [UR6+0x8], R5 ;  /* 0x00000805ff0075a7 */ /* 0x000e640008001106 */
[----:B-1----:R-:W-:Y:S05]  /*2f60*/  @!P0 BRA `(.L_x_62) ;  /* 0x0000004c005c8947 */ /* 0x002fea0003800000 */
.L_x_61:
[----:B-1----:R-:W-:Y:S01]  /*2f70*/  HFMA2 R4, -RZ, RZ, 0, 5.9604644775390625e-08 ;  /* 0x00000001ff047431 */ /* 0x002fe200000001ff */
[----:B------:R-:W-:Y:S01]  /*2f80*/  UPRMT UR7, UR4, 0x654, UR8 ;  /* 0x0000065404077896 */ /* 0x000fe20008000008 */
[----:B------:R-:W-:Y:S01]  /*2f90*/  IMAD.MOV.U32 R6, RZ, RZ, 0xffff ;  /* 0x0000ffffff067424 */ /* 0x000fe200078e00ff */
[----:B------:R-:W-:Y:S01]  /*2fa0*/  PRMT R2, R2, 0x654, R3 ;  /* 0x0000065402027816 */ /* 0x000fe20000000003 */
[----:B------:R-:W-:Y:S02]  /*2fb0*/  IMAD.MOV.U32 R5, RZ, RZ, 0x4 ;  /* 0x00000004ff057424 */ /* 0x000fe400078e00ff */
[----:B------:R-:W-:Y:S01]  /*2fc0*/  IMAD.SHL.U32 R9, R11, 0x20, RZ ;  /* 0x000000200b097824 */ /* 0x000fe200078e00ff */
[----:B------:R-:W-:Y:S02]  /*2fd0*/  MOV R3, UR7 ;  /* 0x0000000700037c02 */ /* 0x000fe40008000f00 */
[-C--:B------:R-:W-:Y:S01]  /*2fe0*/  SHF.L.U32 R7, R6, R11.reuse, RZ ;  /* 0x0000000b06077219 */ /* 0x080fe200000006ff */
[----:B------:R1:W-:Y:S01]  /*2ff0*/  SYNCS.ARRIVE.TRANS64.RED RZ, [UR7], R5 ;  /* 0x00000005ffff79a7 */ /* 0x0003e20008000407 */
[----:B------:R-:W-:Y:S01]  /*3000*/  SHF.L.U32 R6, R4, R11, RZ ;  /* 0x0000000b04067219 */ /* 0x000fe200000006ff */
[----:B------:R1:W-:Y:S04]  /*3010*/  STS [UR37+0x120], R9 ;  /* 0x00012009ff007988 */ /* 0x0003e80008000825 */
[----:B------:R1:W-:Y:S04]  /*3020*/  STAS [R2.64], R11 ;  /* 0x0000000b02007dbd */ /* 0x0003e8000c0008ff */
[----:B------:R1:W-:Y:S04]  /*3030*/  ATOMS.OR RZ, [UR6+0x14], R7 ;  /* 0x00001407ffff798c */ /* 0x0003e8000b000006 */
[----:B------:R1:W-:Y:S04]  /*3040*/  ATOMS.OR RZ, [UR6+0x18], R6 ;  /* 0x00001806ffff798c */ /* 0x0003e8000b000006 */
[----:B------:R1:W-:Y:S02]  /*3050*/  ATOMS.XOR RZ, [UR6+0x10], R4 ;  /* 0x00001004ffff798c */ /* 0x0003e4000b800006 */
.L_x_58:
[----:B------:R-:W-:Y:S05]  /*3060*/  BSYNC B0 ;  /* 0x0000000000007941 */ /* 0x000fea0003800000 */
.L_x_57:
[----:B------:R-:W-:Y:S05]  /*3070*/  BRA.U UP0, `(.L_x_63) ;  /* 0x00000001006c7547 */ /* 0x000fea000b800000 */
[----:B------:R-:W-:-:S03]  /*3080*/  UMOV UR7, 0xffffffff ;  /* 0xffffffff00077882 */ /* 0x000fc60000000000 */
[----:B------:R-:W-:Y:S05]  /*3090*/  BRA.DIV UR7, `(.L_x_64) ;  /* 0x0000004e07287947 */ /* 0x000fea000b800000 */
[----:B------:R-:W-:-:S13]  /*30a0*/  ELECT P6, URZ, PT ;  /* 0x0000000000ff782f */ /* 0x000fda00038c0000 */
.L_x_140:
[----:B------:R-:W-:Y:S05]  /*30b0*/  @!P6 BRA `(.L_x_63) ;  /* 0x00000000005ce947 */ /* 0x000fea0003800000 */
[----:B-1----:R-:W1:Y:S02]  /*30c0*/  LDS R3, [UR6+0x10] ;  /* 0x00001006ff037984 */ /* 0x002e640008000800 */
[----:B-1----:R-:W-:-:S04]  /*30d0*/  SHF.L.U32 R3, R3, 0x1f, RZ ;  /* 0x0000001f03037819 */ /* 0x002fc800000006ff */
[----:B------:R-:W1:Y:S02]  /*30e0*/  SYNCS.PHASECHK.TRANS64.TRYWAIT P0, [UR6+0x8], R3 ;  /* 0x00000803ff0075a7 */ /* 0x000e640008001106 */
[----:B-1----:R-:W-:Y:S05]  /*30f0*/  @P0 BRA `(.L_x_65) ;  /* 0x0000000000080947 */ /* 0x002fea0003800000 */
[----:B------:R-:W1:Y:S02]  /*3100*/  SYNCS.PHASECHK.TRANS64.TRYWAIT P0, [UR6+0x8], R3 ;  /* 0x00000803ff0075a7 */ /* 0x000e640008001106 */
[----:B-1----:R-:W-:Y:S05]  /*3110*/  @!P0 BRA `(.L_x_66) ;  /* 0x0000004c00288947 */ /* 0x002fea0003800000 */
.L_x_65:
[----:B------:R-:W2:Y:S01]  /*3120*/  LDS R5, [UR37+0x120] ;  /* 0x00012025ff057984 */ /* 0x000ea20008000800 */
[----:B-1----:R-:W-:Y:S02]  /*3130*/  HFMA2 R2, -RZ, RZ, 0, 5.9604644775390625e-08 ;  /* 0x00000001ff027431 */ /* 0x002fe400000001ff */
[----:B------:R-:W-:Y:S01]  /*3140*/  IMAD.MOV.U32 R3, RZ, RZ, 0xffff ;  /* 0x0000ffffff037424 */ /* 0x000fe200078e00ff */
[----:B------:R-:W-:Y:S01]  /*3150*/  UPRMT UR7, UR4, 0x654, UR8 ;  /* 0x0000065404077896 */ /* 0x000fe20008000008 */
[----:B--2---:R-:W-:-:S03]  /*3160*/  IMAD.SHL.U32 R4, R5, 0x20, RZ ;  /* 0x0000002005047824 */ /* 0x004fc600078e00ff */
[-C--:B------:R-:W-:Y:S02]  /*3170*/  SHF.L.U32 R3, R3, R5.reuse, RZ ;  /* 0x0000000503037219 */ /* 0x080fe400000006ff */
[----:B------:R-:W-:Y:S01]  /*3180*/  SHF.L.U32 R5, R2, R5, RZ ;  /* 0x0000000502057219 */ /* 0x000fe200000006ff */
[----:B------:R2:W-:Y:S04]  /*3190*/  STS [UR37+0x120], R4 ;  /* 0x00012004ff007988 */ /* 0x0005e80008000825 */
[----:B------:R2:W-:Y:S04]  /*31a0*/  ATOMS.OR RZ, [UR6+0x14], R3 ;  /* 0x00001403ffff798c */ /* 0x0005e8000b000006 */
[----:B------:R2:W-:Y:S01]  /*31b0*/  ATOMS.OR RZ, [UR6+0x18], R5 ;  /* 0x00001805ffff798c */ /* 0x0005e2000b000006 */
[----:B------:R-:W-:Y:S03]  /*31c0*/  SYNCS.ARRIVE.TRANS64.RED.A1T0 RZ, [UR7], RZ ;  /* 0x000000ffffff79a7 */ /* 0x000fe60008100407 */
[----:B------:R2:W-:Y:S01]  /*31d0*/  ATOMS.XOR RZ, [UR6+0x10], R2 ;  /* 0x00001002ffff798c */ /* 0x0005e2000b800006 */
[----:B------:R-:W-:Y:S05]  /*31e0*/  BRA `(.L_x_63) ;  /* 0x0000000000107947 */ /* 0x000fea0003800000 */
.L_x_56:
[----:B------:R-:W-:-:S05]  /*31f0*/  MOV R2, 0xffffffff ;  /* 0xffffffff00027802 */ /* 0x000fca0000000f00 */
[----:B------:R1:W-:Y:S02]  /*3200*/  STS [UR37+0x120], R2 ;  /* 0x00012002ff007988 */ /* 0x0003e40008000825 */
[----:B-1----:R-:W-:Y:S02]  /*3210*/  MOV R2, 0x3230 ;  /* 0x0000323000027802 */ /* 0x002fe40000000f00 */
[----:B-----5:R-:W-:Y:S05]  /*3220*/  CALL.REL.NOINC `($__internal_1_$__cuda_sm10x_tcgen05_guardrail_trap_phase_invalid_during_alloc) ;  /* 0x0000005000707944 */ /* 0x020fea0003c00000 */
.L_x_63:
[----:B------:R-:W-:Y:S05]  /*3230*/  WARPSYNC.ALL ;  /* 0x0000000000007948 */ /* 0x000fea0003800000 */
[----:B------:R-:W3:Y:S01]  /*3240*/  S2UR UR8, SR_CgaCtaId ;  /* 0x00000000000879c3 */ /* 0x000ee20000008800 */
[----:B------:R-:W-:Y:S01]  /*3250*/  UMOV UR6, 0x400 ;  /* 0x0000040000067882 */ /* 0x000fe20000000000 */
[----:B------:R-:W-:-:S06]  /*3260*/  NOP ;  /* 0x0000000000007918 */ /* 0x000fcc0000000000 */
[----:B------:R-:W-:Y:S06]  /*3270*/  BAR.ARV 0x6, 0xa0 ;  /* 0x0182800000007b1d */ /* 0x000fec0000002000 */
[----:B------:R-:W-:Y:S01]  /*3280*/  LOP3.LUT R0, R0, 0xffff, RZ, 0xc0, !PT ;  /* 0x0000ffff00007812 */ /* 0x000fe200078ec0ff */
[----:B-1----:R-:W-:Y:S01]  /*3290*/  IMAD.MOV.U32 R9, RZ, RZ, 0x1 ;  /* 0x00000001ff097424 */ /* 0x002fe200078e00ff */
[----:B------:R-:W-:Y:S01]  /*32a0*/  LOP3.LUT R8, R8, 0xffff, RZ, 0xc0, !PT ;  /* 0x0000ffff08087812 */ /* 0x000fe200078ec0ff */
[----:B------:R-:W-:Y:S01]  /*32b0*/  UMOV UR22, URZ ;  /* 0x000000ff00167c82 */ /* 0x000fe20008000000 */
[----:B------:R-:W-:Y:S01]  /*32c0*/  R2UR UR12, R0 ;  /* 0x00000000000c72ca */ /* 0x000fe200000e0000 */
[----:B------:R-:W-:Y:S01]  /*32d0*/  UMOV UR21, URZ ;  /* 0x000000ff00157c82 */ /* 0x000fe20008000000 */
[----:B------:R-:W-:Y:S01]  /*32e0*/  R2UR UR13, R8 ;  /* 0x00000000080d72ca */ /* 0x000fe200000e0000 */
[----:B------:R-:W-:Y:S01]  /*32f0*/  IMAD.MOV.U32 R8, RZ, RZ, RZ ;  /* 0x000000ffff087224 */ /* 0x000fe200078e00ff */
[----:B------:R-:W-:Y:S01]  /*3300*/  UMOV UR20, URZ ;  /* 0x000000ff00147c82 */ /* 0x000fe20008000000 */
[----:B------:R-:W-:-:S02]  /*3310*/  UISETP.NE.AND UP2, UPT, UR5, URZ, UPT ;  /* 0x000000ff0500728c */ /* 0x000fc4000bf45270 */
[----:B---3--:R-:W-:Y:S01]  /*3320*/  ULEA UR8, UR8, UR6, 0x18 ;  /* 0x0000000608087291 */ /* 0x008fe2000f8ec0ff */
[----:B------:R-:W1:Y:S03]  /*3330*/  LDCU UR6, c[0x0][0x38c] ;  /* 0x00007180ff0677ac */ /* 0x000e660008000800 */
[----:B------:R-:W-:Y:S02]  /*3340*/  UIADD3 UR14, UPT, UPT, UR8, 0x4300, URZ ;  /* 0x00004300080e7890 */ /* 0x000fe4000fffe0ff */
[----:B------:R-:W-:-:S03]  /*3350*/  UIADD3 UR15, UPT, UPT, UR8, 0x8300, URZ ;  /* 0x00008300080f7890 */ /* 0x000fc6000fffe0ff */
[----:B--2---:R-:W2:Y:S01]  /*3360*/  LDS R2, [UR8+0x120] ;  /* 0x00012008ff027984 */ /* 0x004ea20008000800 */
[----:B------:R-:W-:Y:S02]  /*3370*/  USHF.R.U32.HI UR14, URZ, 0x4, UR14 ;  /* 0x00000004ff0e7899 */ /* 0x000fe4000801160e */
[----:B------:R-:W-:Y:S02]  /*3380*/  USHF.R.U32.HI UR15, URZ, 0x4, UR15 ;  /* 0x00000004ff0f7899 */ /* 0x000fe4000801160f */
[----:B------:R-:W-:Y:S02]  /*3390*/  ULOP3.LUT UR14, UR14, 0x3fff, URZ, 0xc0, !UPT ;  /* 0x00003fff0e0e7892 */ /* 0x000fe4000f8ec0ff */
[----:B------:R-:W-:Y:S02]  /*33a0*/  ULOP3.LUT UR15, UR15, 0x3fff, URZ, 0xc0, !UPT ;  /* 0x00003fff0f0f7892 */ /* 0x000fe4000f8ec0ff */
[----:B------:R-:W-:Y:S02]  /*33b0*/  ULOP3.LUT UR14, UR14, 0x10000, URZ, 0xfc, !UPT ;  /* 0x000100000e0e7892 */ /* 0x000fe4000f8efcff */
[----:B-1----:R-:W-:-:S02]  /*33c0*/  UIADD3 UR6, UPT, UPT, UR6, 0x3f, URZ ;  /* 0x0000003f06067890 */ /* 0x002fc4000fffe0ff */
[----:B------:R-:W-:Y:S02]  /*33d0*/  ULOP3.LUT UR15, UR15, 0x10000, URZ, 0xfc, !UPT ;  /* 0x000100000f0f7892 */ /* 0x000fe4000f8efcff */
[----:B------:R-:W-:Y:S01]  /*33e0*/  USHF.R.S32.HI UR7, URZ, 0x1f, UR6 ;  /* 0x0000001fff077899 */ /* 0x000fe20008011406 */
[----:B------:R-:W-:Y:S01]  /*33f0*/  UMOV UR28, 0x0 ;  /* 0x00000000001c7882 */ /* 0x000fe20000000000 */
[----:B------:R-:W-:Y:S02]  /*3400*/  UMOV UR29, 0x8200490 ;  /* 0x08200490001d7882 */ /* 0x000fe40000000000 */
[----:B------:R-:W-:Y:S01]  /*3410*/  ULEA.HI UR7, UR7, UR6, URZ, 0x6 ;  /* 0x0000000607077291 */ /* 0x000fe2000f8f30ff */
[----:B------:R-:W-:Y:S01]  /*3420*/  UMOV UR26, 0x0 ;  /* 0x00000000001a7882 */ /* 0x000fe20000000000 */
[----:B------:R-:W-:Y:S02]  /*3430*/  UMOV UR27, 0x8200490 ;  /* 0x08200490001b7882 */ /* 0x000fe40000000000 */
[----:B------:R-:W-:-:S04]  /*3440*/  USHF.R.S32.HI UR7, URZ, 0x6, UR7 ;  /* 0x00000006ff077899 */ /* 0x000fc80008011407 */
[----:B------:R-:W-:-:S04]  /*3450*/  UISETP.LT.AND UP0, UPT, UR7, 0x1, UPT ;  /* 0x000000010700788c */ /* 0x000fc8000bf01270 */
[----:B------:R-:W-:Y:S01]  /*3460*/  USEL UR23, UR7, 0x1, !UP0 ;  /* 0x0000000107177887 */ /* 0x000fe2000c000000 */
[----:B--2---:R-:W-:Y:S02]  /*3470*/  R2UR UR24, R2 ;  /* 0x00000000021872ca */ /* 0x004fe400000e0000 */
[----:B------:R-:W-:-:S13]  /*3480*/  CS2R R2, SRZ ;  /* 0x0000000000027805 */ /* 0x000fda000001ff00 */
.L_x_74:
[C---:B------:R-:W-:Y:S02]  /*3490*/  LEA R0, R8.reuse, UR8, 0x3 ;  /* 0x0000000808007c11 */ /* 0x040fe4000f8e18ff */
[----:B------:R-:W-:Y:S02]  /*34a0*/  SHF.L.U32 R5, R3, 0x1f, RZ ;  /* 0x0000001f03057819 */ /* 0x000fe400000006ff */
[----:B------:R-:W-:Y:S02]  /*34b0*/  LEA R4, R8, UR8, 0x4 ;  /* 0x0000000808047c11 */ /* 0x000fe4000f8e20ff */
[----:B------:R-:W1:Y:S02]  /*34c0*/  SYNCS.PHASECHK.TRANS64.TRYWAIT P0, [R0+URZ+0x70], R5 ;  /* 0x00007005000075a7 */ /* 0x000e6400080011ff */
[----:B-1-34-:R-:W-:Y:S05]  /*34d0*/  @!P0 BRA `(.L_x_67) ;  /* 0x0000004800508947 */ /* 0x01afea0003800000 */
.L_x_141:
[----:B-1----:R-:W1:Y:S01]  /*34e0*/  LDS.128 R4, [R4+0x100] ;  /* 0x0001000004047984 */ /* 0x002e620000000c00 */
[----:B------:R-:W-:Y:S02]  /*34f0*/  VIADD R0, R0, 0x80 ;  /* 0x0000008000007836 */ /* 0x000fe40000000000 */
[----:B------:R-:W-:Y:S01]  /*3500*/  VIADD R8, R8, 0x1 ;  /* 0x0000000108087836 */ /* 0x000fe20000000000 */
[----:B------:R-:W-:Y:S01]  /*3510*/  @!PT LDS RZ, [RZ] ;  /* 0x00000000fffff984 */ /* 0x000fe20000000800 */
[----:B------:R-:W-:Y:S01]  /*3520*/  @!PT LDS RZ, [RZ] ;  /* 0x00000000fffff984 */ /* 0x000fe20000000800 */
[----:B------:R-:W-:Y:S01]  /*3530*/  @!PT LDS RZ, [RZ] ;  /* 0x00000000fffff984 */ /* 0x000fe20000000800 */
[----:B------:R-:W-:Y:S01]  /*3540*/  @!PT LDS RZ, [RZ] ;  /* 0x00000000fffff984 */ /* 0x000fe20000000800 */
[----:B------:R2:W-:Y:S06]  /*3550*/  MEMBAR.ALL.CTA ;  /* 0x0000000000007992 */ /* 0x0005ec0000008000 */
[----:B--2---:R-:W2:Y:S01]  /*3560*/  FENCE.VIEW.ASYNC.S ;  /* 0x00000000000073c6 */ /* 0x004ea20000000000 */
[----:B------:R-:W-:-:S04]  /*3570*/  PRMT R0, RZ, 0x654, R0 ;  /* 0x00000654ff007816 */ /* 0x000fc80000000000 */
[----:B--2---:R2:W-:Y:S01]  /*3580*/  SYNCS.ARRIVE.TRANS64.RED.A1T0 RZ, [R0+URZ], RZ ;  /* 0x000000ff00ff79a7 */ /* 0x0045e200081004ff */
[----:B-1----:R-:W-:Y:S01]  /*3590*/  LOP3.LUT P1, RZ, R6, 0x1, RZ, 0xc0, !PT ;  /* 0x0000000106ff7812 */ /* 0x002fe2000782c0ff */
[----:B--2---:R-:W-:-:S12]  /*35a0*/  BRA.U UP2, `(.L_x_68) ;  /* 0x0000000102e07547 */ /* 0x004fd8000b800000 */
[----:B------:R-:W1:Y:S01]  /*35b0*/  LDCU UR6, c[0x0][0x38c] ;  /* 0x00007180ff0677ac */ /* 0x000e620008000800 */
[----:B------:R-:W-:Y:S02]  /*35c0*/  PLOP3.LUT P2, PT, PT, PT, PT, 0x80, 0x8 ;  /* 0x000000000008781c */ /* 0x000fe40003f4f070 */
[----:B------:R-:W-:Y:S01]  /*35d0*/  SHF.L.U32 R5, R9, 0x1f, RZ ;  /* 0x0000001f09057819 */ /* 0x000fe200000006ff */
[----:B------:R-:W-:Y:S02]  /*35e0*/  ULEA UR10, UR22, UR8, 0x3 ;  /* 0x00000008160a7291 */ /* 0x000fe4000f8e18ff */
[----:B------:R-:W-:Y:S02]  /*35f0*/  ULEA UR11, UR22, UR24, 0x6 ;  /* 0x00000018160b7291 */ /* 0x000fe4000f8e30ff */
[----:B-1----:R-:W-:-:S06]  /*3600*/  UISETP.GE.AND UP0, UPT, UR6, 0x1, UPT ;  /* 0x000000010600788c */ /* 0x002fcc000bf06270 */
[----:B------:R-:W-:-:S05]  /*3610*/  PLOP3.LUT P0, PT, PT, PT, UP0, 0x80, 0x8 ;  /* 0x000000000008781c */ /* 0x000fca0003f0f008 */
[----:B------:R-:W-:-:S08]  /*3620*/  @UP0 ULEA UR6, UR21, UR8, 0x3 ;  /* 0x0000000815060291 */ /* 0x000fd0000f8e18ff */
[----:B------:R-:W-:-:S04]  /*3630*/  @P0 SHF.L.U32 R0, R2, 0x1f, RZ ;  /* 0x0000001f02000819 */ /* 0x000fc800000006ff */
[----:B------:R1:W2:Y:S01]  /*3640*/  @P0 SYNCS.PHASECHK.TRANS64.TRYWAIT P2, [UR6], R0 ;  /* 0x00000000ff0005a7 */ /* 0x0002a20008041106 */
[----:B------:R-:W3:Y:S02]  /*3650*/  SYNCS.PHASECHK.TRANS64.TRYWAIT P0, [UR10+0xb0], R5 ;  /* 0x0000b005ff0075a7 */ /* 0x000ee4000800110a */
[----:B-123--:R-:W-:Y:S05]  /*3660*/  @!P0 BRA `(.L_x_69) ;  /* 0x0000004800008947 */ /* 0x00efea0003800000 */
.L_x_143:
[----:B------:R-:W-:Y:S01]  /*3670*/  UMOV UR19, UR20 ;  /* 0x0000001400137c82 */ /* 0x000fe20008000000 */
[----:B------:R-:W-:Y:S05]  /*3680*/  BRA.U !UP0, `(.L_x_70) ;  /* 0x0000000108987547 */ /* 0x000fea000b800000 */
[----:B------:R-:W-:Y:S02]  /*3690*/  UIADD3 UR19, UPT, UPT, UR23, UR20, URZ ;  /* 0x0000001417137290 */ /* 0x000fe4000fffe0ff */
[----:B------:R-:W-:Y:S01]  /*36a0*/  UPLOP3.LUT UP3, UPT, UPT, UPT, UPT, 0x40, 0x4 ;  /* 0x000000000004789c */ /* 0x000fe20003f6e870 */
[----:B------:R-:W-:Y:S01]  /*36b0*/  UMOV UR18, UR7 ;  /* 0x0000000700127c82 */ /* 0x000fe20008000000 */
[----:B------:R-:W-:-:S09]  /*36c0*/  UMOV UR17, UR21 ;  /* 0x0000001500117c82 */ /* 0x000fd20008000000 */
.L_x_73:
[----:B--2---:R-:W-:Y:S01]  /*36d0*/  ULEA UR9, UR17, UR8, 0x3 ;  /* 0x0000000811097291 */ /* 0x004fe2000f8e18ff */
[----:B---3--:R-:W-:Y:S11]  /*36e0*/  @P2 BRA `(.L_x_71) ;  /* 0x00000000000c2947 */ /* 0x008ff60003800000 */
[----:B-1----:R-:W-:Y:S04]  /*36f0*/  SHF.L.U32 R5, R2, 0x1f, RZ ;  /* 0x0000001f02057819 */ /* 0x002fe800000006ff */
[----:B------:R-:W1:Y:S02]  /*3700*/  SYNCS.PHASECHK.TRANS64.TRYWAIT P0, [UR9], R5 ;  /* 0x00000005ff0075a7 */ /* 0x000e640008001109 */
[----:B-1----:R-:W-:Y:S05]  /*3710*/  @!P0 BRA `(.L_x_72) ;  /* 0x0000004400ec8947 */ /* 0x002fea0003800000 */
.L_x_71:
[----:B------:R-:W-:Y:S01]  /*3720*/  UISETP.NE.AND UP0, UPT, UR18, 0x1, UPT ;  /* 0x000000011200788c */ /* 0x000fe2000bf05270 */
[----:B------:R-:W-:Y:S01]  /*3730*/  PLOP3.LUT P2, PT, PT, PT, PT, 0x80, 0x8 ;  /* 0x000000000008781c */ /* 0x000fe20003f4f070 */
[----:B------:R-:W-:Y:S02]  /*3740*/  UIADD3 UR21, UPT, UPT, UR17, 0x1, URZ ;  /* 0x0000000111157890 */ /* 0x000fe4000fffe0ff */
[----:B------:R-:W-:Y:S02]  /*3750*/  ULEA UR30, UR17, UR15, 0x8 ;  /* 0x0000000f111e7291 */ /* 0x000fe4000f8e40ff */
[----:B------:R-:W-:Y:S01]  /*3760*/  UISETP.NE.AND UP1, UPT, UR21, 0x4, UPT ;  /* 0x000000041500788c */ /* 0x000fe2000bf25270 */
[----:B------:R-:W-:Y:S01]  /*3770*/  PLOP3.LUT P0, PT, PT, PT, UP0, 0x80, 0x8 ;  /* 0x000000000008781c */ /* 0x000fe20003f0f008 */
[----:B------:R-:W-:Y:S02]  /*3780*/  ULEA UR32, UR17, UR14, 0x8 ;  /* 0x0000000e11207291 */ /* 0x000fe4000f8e40ff */
[----:B------:R-:W-:Y:S02]  /*3790*/  USEL UR16, URZ, 0x1, UP1 ;  /* 0x00000001ff107887 */ /* 0x000fe40008800000 */
[----:B------:R-:W-:Y:S02]  /*37a0*/  USEL UR21, UR21, URZ, UP1 ;  /* 0x000000ff15157287 */ /* 0x000fe40008800000 */
[----:B------:R-:W-:Y:S02]  /*37b0*/  UIADD3 UR36, UPT, UPT, UR30, 0x2, URZ ;  /* 0x000000021e247890 */ /* 0x000fe4000fffe0ff */
[----:B------:R-:W-:Y:S01]  /*37c0*/  @UP0 ULEA UR6, UR21, UR8, 0x3 ;  /* 0x0000000815060291 */ /* 0x000fe2000f8e18ff */
[----:B------:R-:W-:Y:S01]  /*37d0*/  LOP3.LUT R2, R2, UR16, RZ, 0x3c, !PT ;  /* 0x0000001002027c12 */ /* 0x000fe2000f8e3cff */
[----:B------:R-:W-:Y:S02]  /*37e0*/  UIADD3 UR34, UPT, UPT, UR32, 0x2, URZ ;  /* 0x0000000220227890 */ /* 0x000fe4000fffe0ff */
[----:B------:R-:W-:Y:S01]  /*37f0*/  UIADD3 UR9, UPT, UPT, UR9, 0x20, URZ ;  /* 0x0000002009097890 */ /* 0x000fe2000fffe0ff */
[----:B-1----:R-:W-:Y:S01]  /*3800*/  @P0 SHF.L.U32 R0, R2, 0x1f, RZ ;  /* 0x0000001f02000819 */ /* 0x002fe200000006ff */
[----:B------:R-:W-:Y:S01]  /*3810*/  UMOV UR31, 0x80004020 ;  /* 0x80004020001f7882 */ /* 0x000fe20000000000 */
[----:B------:R-:W-:Y:S01]  /*3820*/  UMOV UR33, 0x80004020 ;  /* 0x8000402000217882 */ /* 0x000fe20000000000 */
[----:B------:R-:W-:Y:S01]  /*3830*/  UMOV UR37, 0x80004020 ;  /* 0x8000402000257882 */ /* 0x000fe20000000000 */
[----:B------:R2:W3:Y:S01]  /*3840*/  @P0 SYNCS.PHASECHK.TRANS64.TRYWAIT P2, [UR6], R0 ;  /* 0x00000000ff0005a7 */ /* 0x0004e20008041106 */
[----:B------:R-:W-:Y:S01]  /*3850*/  UIADD3 UR20, UPT, UPT, UR20, 0x1, URZ ;  /* 0x0000000114147890 */ /* 0x000fe2000fffe0ff */
[----:B------:R2:W-:Y:S01]  /*3860*/  UTCQMMA.2CTA gdesc[UR32], gdesc[UR30], tmem[UR11], tmem[UR28], idesc[UR29], UP3 ;  /* 0x00ff1c1e200075ea */ /* 0x0005e20009a0030b */
[----:B------:R-:W-:Y:S02]  /*3870*/  UIADD3 UR18, UPT, UPT, UR18, -0x1, URZ ;  /* 0xffffffff12127890 */ /* 0x000fe4000fffe0ff */
[----:B------:R-:W-:Y:S02]  /*3880*/  UISETP.NE.AND UP0, UPT, UR20, UR19, UPT ;  /* 0x000000131400728c */ /* 0x000fe4000bf05270 */
[----:B------:R-:W-:Y:S01]  /*3890*/  UPLOP3.LUT UP3, UPT, UPT, UPT, UPT, 0x80, 0x8 ;  /* 0x000000000008789c */ /* 0x000fe20003f6f070 */
[----:B------:R-:W-:Y:S01]  /*38a0*/  UMOV UR35, 0x80004020 ;  /* 0x8000402000237882 */ /* 0x000fe20000000000 */
[----:B------:R-:W-:Y:S01]  /*38b0*/  UMOV UR17, UR21 ;  /* 0x0000001500117c82 */ /* 0x000fe20008000000 */
[----:B------:R2:W-:Y:S01]  /*38c0*/  UTCQMMA.2CTA gdesc[UR34], gdesc[UR36], tmem[UR11], tmem[UR26], idesc[UR27], UPT ;  /* 0x00ff1a24220075ea */ /* 0x0005e2000ba0030b */
[----:B------:R2:W-:Y:S03]  /*38d0*/  UTCBAR.2CTA.MULTICAST [UR9], URZ, UR13 ;  /* 0x000000ff090073e9 */ /* 0x0005e6000820080d */
[----:B------:R-:W-:Y:S05]  /*38e0*/  BRA.U UP0, `(.L_x_73) ;  /* 0xfffffffd00787547 */ /* 0x000fea000b83ffff */
.L_x_70:
[----:B------:R-:W-:Y:S01]  /*38f0*/  UIADD3 UR10, UPT, UPT, UR10, 0x90, URZ ;  /* 0x000000900a0a7890 */ /* 0x000fe2000fffe0ff */
[----:B------:R-:W-:-:S08]  /*3900*/  UMOV UR20, UR19 ;  /* 0x0000001300147c82 */ /* 0x000fd00008000000 */
[----:B------:R4:W-:Y:S01]  /*3910*/  UTCBAR.2CTA.MULTICAST [UR10], URZ, UR12 ;  /* 0x000000ff0a0073e9 */ /* 0x0009e2000820080c */
[----:B------:R-:W-:Y:S02]  /*3920*/  NOP ;  /* 0x0000000000007918 */ /* 0x000fe40000000000 */
.L_x_68:
[----:B------:R-:W-:Y:S01]  /*3930*/  UIADD3 UR22, UPT, UPT, UR22, 0x1, URZ ;  /* 0x0000000116167890 */ /* 0x000fe2000fffe0ff */
[----:B------:R-:W-:-:S03]  /*3940*/  ISETP.NE.AND P0, PT, R8, 0x2, PT ;  /* 0x000000020800780c */ /* 0x000fc60003f05270 */
[----:B------:R-:W-:Y:S01]  /*3950*/  UISETP.NE.AND UP0, UPT, UR22, 0x4, UPT ;  /* 0x000000041600788c */ /* 0x000fe2000bf05270 */
[----:B-12---:R-:W-:Y:S02]  /*3960*/  SEL R0, RZ, 0x1, P0 ;  /* 0x00000001ff007807 */ /* 0x006fe40000000000 */
[----:B------:R-:W-:Y:S01]  /*3970*/  SEL R8, R8, RZ, P0 ;  /* 0x000000ff08087207 */ /* 0x000fe20000000000 */
[----:B------:R-:W-:Y:S01]  /*3980*/  USEL UR6, URZ, 0x1, UP0 ;  /* 0x00000001ff067887 */ /* 0x000fe20008000000 */
[----:B------:R-:W-:Y:S01]  /*3990*/  LOP3.LUT R3, R3, R0, RZ, 0x3c, !PT ;  /* 0x0000000003037212 */ /* 0x000fe200078e3cff */
[----:B------:R-:W-:-:S04]  /*39a0*/  USEL UR22, UR22, URZ, UP0 ;  /* 0x000000ff16167287 */ /* 0x000fc80008000000 */
[----:B------:R-:W-:Y:S01]  /*39b0*/  LOP3.LUT R9, R9, UR6, RZ, 0x3c, !PT ;  /* 0x0000000609097c12 */ /* 0x000fe2000f8e3cff */
[----:B------:R-:W-:Y:S07]  /*39c0*/  @P1 BRA `(.L_x_74) ;  /* 0xfffffff800b01947 */ /* 0x000fee000383ffff */
[----:B------:R-:W1:Y:S01]  /*39d0*/  S2UR UR6, SR_CgaCtaId ;  /* 0x00000000000679c3 */ /* 0x000e620000008800 */
[----:B------:R-:W-:Y:S01]  /*39e0*/  ELECT P0, URZ, PT ;  /* 0x0000000000ff782f */ /* 0x000fe20003800000 */
[----:B------:R-:W-:Y:S01]  /*39f0*/  HFMA2 R0, -RZ, RZ, 0, 5.9604644775390625e-08 ;  /* 0x00000001ff007431 */ /* 0x000fe200000001ff */
[----:B------:R-:W-:-:S05]  /*3a00*/  UMOV UR7, 0x40 ;  /* 0x0000004000077882 */ /* 0x000fca0000000000 */
[----:B------:R-:W-:Y:S01]  /*3a10*/  UVIRTCOUNT.DEALLOC.SMPOOL 0x80 ;  /* 0x000000800000784c */ /* 0x000fe20000000000 */
[----:B------:R-:W-:Y:S02]  /*3a20*/  UISETP.NE.AND UP0, UPT, UR5, URZ, UPT ;  /* 0x000000ff0500728c */ /* 0x000fe4000bf05270 */
[----:B-1----:R-:W-:-:S09]  /*3a30*/  ULEA UR6, UR6, UR7, 0x18 ;  /* 0x0000000706067291 */ /* 0x002fd2000f8ec0ff */
[----:B------:R1:W-:Y:S01]  /*3a40*/  @P0 STS.U8 [UR6+0x1c], R0 ;  /* 0x00001c00ff000988 */ /* 0x0003e20008000006 */
[----:B------:R-:W-:Y:S05]  /*3a50*/  BRA.U UP0, `(.L_x_75) ;  /* 0x0000000100a07547 */ /* 0x000fea000b800000 */
[----:B------:R-:W-:Y:S01]  /*3a60*/  UIADD3 UR5, UPT, UPT, UR8, 0xb0, URZ ;  /* 0x000000b008057890 */ /* 0x000fe2000fffe0ff */
[----:B------:R-:W-:-:S03]  /*3a70*/  SHF.L.U32 R3, R9, 0x1f, RZ ;  /* 0x0000001f09037819 */ /* 0x000fc600000006ff */
[----:B------:R-:W-:-:S09]  /*3a80*/  ULEA UR7, UR22, UR5, 0x3 ;  /* 0x0000000516077291 */ /* 0x000fd2000f8e18ff */
[----:B------:R-:W2:Y:S02]  /*3a90*/  SYNCS.PHASECHK.TRANS64.TRYWAIT P0, [UR7], R3 ;  /* 0x00000003ff0075a7 */ /* 0x000ea40008001107 */
[----:B--2---:R-:W-:Y:S05]  /*3aa0*/  @!P0 BRA `(.L_x_76) ;  /* 0x0000004400208947 */ /* 0x004fea0003800000 */
.L_x_146:
[----:B------:R-:W-:-:S04]  /*3ab0*/  UIADD3 UR9, UPT, UPT, UR22, 0x1, URZ ;  /* 0x0000000116097890 */ /* 0x000fc8000fffe0ff */
[----:B------:R-:W-:-:S04]  /*3ac0*/  UISETP.NE.AND UP1, UPT, UR9, 0x4, UPT ;  /* 0x000000040900788c */ /* 0x000fc8000bf25270 */
[----:B----4-:R-:W-:Y:S02]  /*3ad0*/  USEL UR10, URZ, 0x1, UP1 ;  /* 0x00000001ff0a7887 */ /* 0x010fe40008800000 */
[----:B------:R-:W-:-:S04]  /*3ae0*/  USEL UR9, UR9, URZ, UP1 ;  /* 0x000000ff09097287 */ /* 0x000fc80008800000 */
[----:B------:R-:W-:Y:S01]  /*3af0*/  ULEA UR7, UR9, UR5, 0x3 ;  /* 0x0000000509077291 */ /* 0x000fe2000f8e18ff */
[----:B------:R-:W-:-:S04]  /*3b00*/  LOP3.LUT R2, R9, UR10, RZ, 0x3c, !PT ;  /* 0x0000000a09027c12 */ /* 0x000fc8000f8e3cff */
[----:B-1----:R-:W-:-:S04]  /*3b10*/  SHF.L.U32 R3, R2, 0x1f, RZ ;  /* 0x0000001f02037819 */ /* 0x002fc800000006ff */
[----:B------:R-:W1:Y:S02]  /*3b20*/  SYNCS.PHASECHK.TRANS64.TRYWAIT P0, [UR7], R3 ;  /* 0x00000003ff0075a7 */ /* 0x000e640008001107 */
[----:B-1----:R-:W-:Y:S05]  /*3b30*/  @!P0 BRA `(.L_x_77) ;  /* 0x0000004400148947 */ /* 0x002fea0003800000 */
.L_x_148:
        /* <DEDUP_REMOVED lines=9> */
.L_x_150:
[----:B------:R-:W-:-:S04]  /*3bd0*/  UIADD3 UR9, UPT, UPT, UR9, 0x1, URZ ;  /* 0x0000000109097890 */ /* 0x000fc8000fffe0ff */
[----:B------:R-:W-:-:S04]  /*3be0*/  UISETP.NE.AND UP1, UPT, UR9, 0x4, UPT ;  /* 0x000000040900788c */ /* 0x000fc8000bf25270 */
[----:B------:R-:W-:Y:S02]  /*3bf0*/  USEL UR7, URZ, 0x1, UP1 ;  /* 0x00000001ff077887 */ /* 0x000fe40008800000 */
[----:B------:R-:W-:-:S04]  /*3c00*/  USEL UR9, UR9, URZ, UP1 ;  /* 0x000000ff09097287 */ /* 0x000fc80008800000 */
[----:B------:R-:W-:Y:S01]  /*3c10*/  ULEA UR9, UR9, UR5, 0x3 ;  /* 0x0000000509097291 */ /* 0x000fe2000f8e18ff */
[----:B-1----:R-:W-:-:S04]  /*3c20*/  LOP3.LUT R3, R2, UR7, RZ, 0x3c, !PT ;  /* 0x0000000702037c12 */ /* 0x002fc8000f8e3cff */
[----:B------:R-:W-:Y:S01]  /*3c30*/  SHF.L.U32 R3, R3, 0x1f, RZ ;  /* 0x0000001f03037819 */ /* 0x000fe200000006ff */
[----:B------:R-:W-:-:S04]  /*3c40*/  IMAD.U32 R0, RZ, RZ, UR9 ;  /* 0x00000009ff007e24 */ /* 0x000fc8000f8e00ff */
[----:B------:R1:W2:Y:S03]  /*3c50*/  SYNCS.PHASECHK.TRANS64.TRYWAIT P0, [R0+URZ], R3 ;  /* 0x00000003000075a7 */ /* 0x0002a600080011ff */
[----:B--2---:R-:W-:Y:S05]  /*3c60*/  @!P0 NANOSLEEP.SYNCS 0x989680 ;  /* 0x009896800000895d */ /* 0x004fea0003900000 */
[----:B------:R-:W2:Y:S02]  /*3c70*/  @!P0 SYNCS.PHASECHK.TRANS64 P0, [R0+URZ], R3 ;  /* 0x00000003000085a7 */ /* 0x000ea400080010ff */
[----:B--2---:R-:W-:Y:S05]  /*3c80*/  @P0 BRA `(.L_x_79) ;  /* 0x0000000000200947 */ /* 0x004fea0003800000 */
.L_x_80:
[----:B--2---:R2:W4:Y:S02]  /*3c90*/  SYNCS.PHASECHK.TRANS64.TRYWAIT P0, [R0+URZ], R3 ;  /* 0x00000003000075a7 */ /* 0x00452400080011ff */
[----:B----4-:R-:W-:Y:S05]  /*3ca0*/  @!P0 NANOSLEEP.SYNCS 0x989680 ;  /* 0x009896800000895d */ /* 0x010fea0003900000 */
[----:B------:R-:W4:Y:S02]  /*3cb0*/  @!P0 SYNCS.PHASECHK.TRANS64 P0, [R0+URZ], R3 ;  /* 0x00000003000085a7 */ /* 0x000f2400080010ff */
[----:B----4-:R-:W-:Y:S05]  /*3cc0*/  @!P0 BRA `(.L_x_80) ;  /* 0xfffffffc00f08947 */ /* 0x010fea000383ffff */
[----:B------:R-:W-:Y:S05]  /*3cd0*/  BRA `(.L_x_79) ;  /* 0x00000000000c7947 */ /* 0x000fea0003800000 */
.L_x_75:
[----:B------:R-:W-:-:S04]  /*3ce0*/  UIADD3 UR5, UPT, UPT, UR8, 0xf0, URZ ;  /* 0x000000f008057890 */ /* 0x000fc8000fffe0ff */
[----:B------:R-:W-:-:S09]  /*3cf0*/  UPRMT UR5, UR4, 0x654, UR5 ;  /* 0x0000065404057896 */ /* 0x000fd20008000005 */
[----:B------:R-:W-:Y:S03]  /*3d00*/  SYNCS.ARRIVE.TRANS64.RED.A1T0 RZ, [UR5], RZ ;  /* 0x000000ffffff79a7 */ /* 0x000fe60008100405 */
.L_x_79:
[----:B-12---:R-:W-:Y:S01]  /*3d10*/  SHF.L.U32 R3, RZ, 0x1f, RZ ;  /* 0x0000001fff037819 */ /* 0x006fe200000006ff */
[----:B------:R-:W-:Y:S01]  /*3d20*/  UIADD3 UR5, UPT, UPT, UR8, 0xf0, URZ ;  /* 0x000000f008057890 */ /* 0x000fe2000fffe0ff */
[----:B------:R-:W-:Y:S02]  /*3d30*/  PLOP3.LUT P0, PT, PT, PT, UP0, 0x80, 0x8 ;  /* 0x000000000008781c */ /* 0x000fe40003f0f008 */
[----:B------:R-:W1:Y:S02]  /*3d40*/  SYNCS.PHASECHK.TRANS64.TRYWAIT P1, [UR8+0xf0], R3 ;  /* 0x0000f003ff0075a7 */ /* 0x000e640008021108 */
[----:B-1----:R-:W-:Y:S09]  /*3d50*/  @!P1 BRA `(.L_x_81) ;  /* 0x0000004000bc9947 */ /* 0x002ff20003800000 */
.L_x_152:
[----:B------:R-:W-:Y:S01]  /*3d60*/  @!UP0 UPRMT UR5, UR4, 0x654, UR5 ;  /* 0x0000065404058896 */ /* 0x000fe20008000005 */
[----:B------:R-:W-:Y:S02]  /*3d70*/  UMOV UR8, 0xffff ;  /* 0x0000ffff00087882 */ /* 0x000fe40000000000 */
[----:B------:R-:W-:-:S06]  /*3d80*/  UMOV UR4, 0x1 ;  /* 0x0000000100047882 */ /* 0x000fcc0000000000 */
[----:B------:R-:W-:Y:S01]  /*3d90*/  @!P0 SYNCS.ARRIVE.TRANS64.RED.A1T0 RZ, [UR5], RZ ;  /* 0x000000ffffff89a7 */ /* 0x000fe20008100405 */
[----:B------:R-:W-:Y:S01]  /*3da0*/  NOP ;  /* 0x0000000000007918 */ /* 0x000fe20000000000 */
[----:B-1----:R-:W1:Y:S01]  /*3db0*/  LDS R0, [UR6+0x14] ;  /* 0x00001406ff007984 */ /* 0x002e620008000800 */
[----:B------:R-:W-:-:S04]  /*3dc0*/  ULOP3.LUT UR5, UR24, 0xffff, URZ, 0xc0, !UPT ;  /* 0x0000ffff18057892 */ /* 0x000fc8000f8ec0ff */
[----:B------:R-:W-:-:S04]  /*3dd0*/  USHF.R.U32.HI UR5, URZ, 0x5, UR5 ;  /* 0x00000005ff057899 */ /* 0x000fc80008011605 */
[----:B------:R-:W-:Y:S02]  /*3de0*/  USHF.L.U32 UR8, UR8, UR5, URZ ;  /* 0x0000000508087299 */ /* 0x000fe400080006ff */
[----:B------:R-:W-:-:S04]  /*3df0*/  USHF.L.U32 UR4, UR4, UR5, URZ ;  /* 0x0000000504047299 */ /* 0x000fc800080006ff */
[----:B-1----:R-:W-:-:S04]  /*3e00*/  LOP3.LUT R0, R0, UR8, RZ, 0xc0, !PT ;  /* 0x0000000800007c12 */ /* 0x002fc8000f8ec0ff */
[----:B------:R-:W-:-:S13]  /*3e10*/  ISETP.NE.AND P0, PT, R0, UR8, PT ;  /* 0x0000000800007c0c */ /* 0x000fda000bf05270 */
[----:B------:R-:W-:Y:S05]  /*3e20*/  @P0 BRA `(.L_x_82) ;  /* 0x0000000000580947 */ /* 0x000fea0003800000 */
[----:B------:R-:W1:Y:S02]  /*3e30*/  LDS R0, [UR6+0x18] ;  /* 0x00001806ff007984 */ /* 0x000e640008000800 */
[----:B-1----:R-:W-:-:S04]  /*3e40*/  LOP3.LUT R0, R0, UR4, RZ, 0xc0, !PT ;  /* 0x0000000400007c12 */ /* 0x002fc8000f8ec0ff */
[----:B------:R-:W-:-:S13]  /*3e50*/  ISETP.NE.AND P0, PT, R0, UR4, PT ;  /* 0x0000000400007c0c */ /* 0x000fda000bf05270 */
[----:B------:R-:W-:Y:S05]  /*3e60*/  @P0 BRA `(.L_x_83) ;  /* 0x00000000003c0947 */ /* 0x000fea0003800000 */
[----:B------:R-:W1:Y:S01]  /*3e70*/  S2R R2, SR_LANEID ;  /* 0x0000000000027919 */ /* 0x000e620000000000 */
[----:B------:R-:W-:Y:S01]  /*3e80*/  ULOP3.LUT UR8, URZ, UR8, URZ, 0x33, !UPT ;  /* 0x00000008ff087292 */ /* 0x000fe2000f8e33ff */
[----:B------:R-:W-:Y:S01]  /*3e90*/  LOP3.LUT R4, RZ, UR4, RZ, 0x33, !PT ;  /* 0x00000004ff047c12 */ /* 0x000fe2000f8e33ff */
[----:B------:R-:W-:Y:S02]  /*3ea0*/  VOTEU.ANY UR7, UPT, PT ;  /* 0x0000000000077886 */ /* 0x000fe400038e0100 */
[----:B------:R-:W-:Y:S01]  /*3eb0*/  UFLO.U32 UR7, UR7 ;  /* 0x00000007000772bd */ /* 0x000fe200080e0000 */
[----:B------:R-:W2:Y:S01]  /*3ec0*/  REDUX UR4, R4 ;  /* 0x00000000040473c4 */ /* 0x000ea20000000000 */
[----:B------:R-:W-:-:S06]  /*3ed0*/  IMAD.U32 R0, RZ, RZ, UR8 ;  /* 0x00000008ff007e24 */ /* 0x000fcc000f8e00ff */
[----:B------:R1:W-:Y:S01]  /*3ee0*/  UTCATOMSWS.AND URZ, UR8 ;  /* 0x0000000800ff79e3 */ /* 0x0003e20008000000 */
[----:B------:R-:W3:Y:S01]  /*3ef0*/  REDUX UR5, R0 ;  /* 0x00000000000573c4 */ /* 0x000ee20000000000 */
[----:B-1----:R-:W-:Y:S01]  /*3f00*/  ISETP.EQ.U32.AND P0, PT, R2, UR7, PT ;  /* 0x0000000702007c0c */ /* 0x002fe2000bf02070 */
[----:B--2---:R-:W-:Y:S01]  /*3f10*/  IMAD.U32 R2, RZ, RZ, UR4 ;  /* 0x00000004ff027e24 */ /* 0x004fe2000f8e00ff */
[----:B---3--:R-:W-:-:S11]  /*3f20*/  MOV R3, UR5 ;  /* 0x0000000500037c02 */ /* 0x008fd60008000f00 */
[----:B------:R1:W-:Y:S04]  /*3f30*/  @P0 ATOMS.AND RZ, [UR6+0x14], R3 ;  /* 0x00001403ffff098c */ /* 0x0003e8000a800006 */
[----:B------:R1:W-:Y:S01]  /*3f40*/  @P0 ATOMS.AND RZ, [UR6+0x18], R2 ;  /* 0x00001802ffff098c */ /* 0x0003e2000a800006 */
[----:B------:R-:W-:Y:S05]  /*3f50*/  BRA `(.L_x_84) ;  /* 0x0000000000147947 */ /* 0x000fea0003800000 */
.L_x_83:
[----:B------:R-:W-:Y:S02]  /*3f60*/  MOV R2, 0x3f80 ;  /* 0x00003f8000027802 */ /* 0x000fe40000000f00 */
[----:B---345:R-:W-:Y:S05]  /*3f70*/  CALL.REL.NOINC `($__internal_0_$__cuda_sm10x_tcgen05_guardrail_trap_col_being_dealloced_not_returned_by_alloc) ;  /* 0x0000004400107944 */ /* 0x038fea0003c00000 */
[----:B------:R-:W-:Y:S05]  /*3f80*/  BRA `(.L_x_84) ;  /* 0x0000000000087947 */ /* 0x000fea0003800000 */
.L_x_82:
[----:B------:R-:W-:Y:S02]  /*3f90*/  MOV R2, 0x3fb0 ;  /* 0x00003fb000027802 */ /* 0x000fe40000000f00 */
[----:B---345:R-:W-:Y:S05]  /*3fa0*/  CALL.REL.NOINC `($__internal_2_$__cuda_sm10x_tcgen05_guardrail_trap_unallocated_columns_being_dealloced) ;  /* 0x00000044001c7944 */ /* 0x038fea0003c00000 */
.L_x_84:
[----:B------:R-:W-:Y:S01]  /*3fb0*/  NOP ;  /* 0x0000000000007918 */ /* 0x000fe20000000000 */
[----:B----4-:R-:W-:Y:S05]  /*3fc0*/  EXIT ;  /* 0x000000000000794d */ /* 0x010fea0003800000 */
.L_x_55:
[----:B------:R-:W-:-:S09]  /*3fd0*/  UISETP.NE.OR UP5, UPT, UR10, 0x3, !UP5 ;  /* 0x000000030a00788c */ /* 0x000fd2000efa5670 */
[----:B------:R-:W-:Y:S05]  /*3fe0*/  BRA.U UP5, `(.L_x_85) ;  /* 0x0000000d05707547 */ /* 0x000fea000b800000 */
[----:B------:R-:W1:Y:S01]  /*3ff0*/  LDC R0, c[0x0][0xb30] ;  /* 0x0002cc00ff007b82 */ /* 0x000e620000000800 */
[----:B------:R-:W2:Y:S01]  /*4000*/  LDCU.64 UR8, c[0x0][0x888] ;  /* 0x00011100ff0877ac */ /* 0x000ea20008000a00 */
[----:B------:R-:W-:Y:S02]  /*4010*/  HFMA2 R29, -RZ, RZ, 0, 0 ;  /* 0x00000000ff1d7431 */ /* 0x000fe400000001ff */
[----:B------:R-:W-:Y:S01]  /*4020*/  IMAD.MOV.U32 R31, RZ, RZ, 0x1 ;  /* 0x00000001ff1f7424 */ /* 0x000fe200078e00ff */
[----:B------:R-:W-:Y:S01]  /*4030*/  MOV R23, 0x1000 ;  /* 0x0000100000177802 */ /* 0x000fe20000000f00 */
[----:B------:R-:W3:Y:S01]  /*4040*/  LDCU.64 UR4, c[0x0][0x890] ;  /* 0x00011200ff0477ac */ /* 0x000ee20008000a00 */
[----:B------:R-:W-:Y:S01]  /*4050*/  IMAD.MOV.U32 R30, RZ, RZ, RZ ;  /* 0x000000ffff1e7224 */ /* 0x000fe200078e00ff */
[----:B------:R-:W4:Y:S01]  /*4060*/  LDC R19, c[0x0][0x370] ;  /* 0x0000dc00ff137b82 */ /* 0x000f220000000800 */
[----:B------:R-:W-:Y:S01]  /*4070*/  UMOV UR7, 0x400 ;  /* 0x0000040000077882 */ /* 0x000fe20000000000 */
[----:B------:R-:W-:-:S02]  /*4080*/  UPLOP3.LUT UP1, UPT, UPT, UPT, UPT, 0x40, 0x4 ;  /* 0x000000000004789c */ /* 0x000fc40003f2e870 */
[----:B------:R-:W-:-:S04]  /*4090*/  ULEA UR7, UR37, UR7, 0x18 ;  /* 0x0000000725077291 */ /* 0x000fc8000f8ec0ff */
[----:B------:R-:W4:Y:S01]  /*40a0*/  LDC R2, c[0x0][0xb0c] ;  /* 0x0002c300ff027b82 */ /* 0x000f220000000800 */
[----:B------:R-:W-:Y:S02]  /*40b0*/  UIADD3 UR13, UPT, UPT, UR7, 0x48, URZ ;  /* 0x00000048070d7890 */ /* 0x000fe4000fffe0ff */
[----:B--2---:R-:W-:Y:S02]  /*40c0*/  UISETP.NE.U32.AND UP3, UPT, UR8, URZ, UPT ;  /* 0x000000ff0800728c */ /* 0x004fe4000bf65070 */
[----:B------:R-:W-:Y:S02]  /*40d0*/  UIADD3 UR25, UPT, UPT, UR7, 0x40, URZ ;  /* 0x0000004007197890 */ /* 0x000fe4000fffe0ff */
[----:B---3--:R-:W-:Y:S01]  /*40e0*/  UISETP.NE.U32.AND UP4, UPT, UR4, URZ, UPT ;  /* 0x000000ff0400728c */ /* 0x008fe2000bf85070 */
[----:B------:R-:W2:Y:S01]  /*40f0*/  LDC R18, c[0x0][0xb20] ;  /* 0x0002c800ff127b82 */ /* 0x000ea20000000800 */
[----:B-1----:R-:W-:Y:S01]  /*4100*/  ISETP.NE.AND P1, PT, R0, 0x1, PT ;  /* 0x000000010000780c */ /* 0x002fe20003f25270 */
[----:B------:R-:W-:-:S02]  /*4110*/  UISETP.NE.AND.EX UP3, UPT, UR9, URZ, UPT, UP3 ;  /* 0x000000ff0900728c */ /* 0x000fc4000bf65330 */
[----:B------:R-:W-:Y:S02]  /*4120*/  UPRMT UR13, UR37, 0x654, UR13 ;  /* 0x00000654250d7896 */ /* 0x000fe4000800000d */
[----:B------:R-:W-:Y:S02]  /*4130*/  UISETP.NE.AND.EX UP4, UPT, UR5, URZ, UPT, UP4 ;  /* 0x000000ff0500728c */ /* 0x000fe4000bf85340 */
[----:B------:R-:W1:Y:S08]  /*4140*/  LDC.64 R32, c[0x0][0x348] ;  /* 0x0000d200ff207b82 */ /* 0x000e700000000a00 */
[----:B------:R-:W3:Y:S08]  /*4150*/  LDC.64 R16, c[0x0][0xb10] ;  /* 0x0002c400ff107b82 */ /* 0x000ef00000000a00 */
[----:B------:R-:W1:Y:S08]  /*4160*/  LDC.64 R6, c[0x0][0xb18] ;  /* 0x0002c600ff067b82 */ /* 0x000e700000000a00 */
[----:B------:R-:W1:Y:S08]  /*4170*/  LDC.64 R4, c[0x0][0xb28] ;  /* 0x0002ca00ff047b82 */ /* 0x000e700000000a00 */
[----:B--2-4-:R-:W1:Y:S02]  /*4180*/  LDC R22, c[0x0][0x374] ;  /* 0x0000dd00ff167b82 */ /* 0x014e640000000800 */
.L_x_94:
[C---:B------:R-:W-:Y:S02]  /*4190*/  LEA R0, R30.reuse, UR7, 0x3 ;  /* 0x000000071e007c11 */ /* 0x040fe4000f8e18ff */
[----:B------:R-:W-:Y:S02]  /*41a0*/  SHF.L.U32 R3, R29, 0x1f, RZ ;  /* 0x0000001f1d037819 */ /* 0x000fe400000006ff */
[----:B------:R-:W-:Y:S02]  /*41b0*/  LEA R24, R30, UR7, 0x4 ;  /* 0x000000071e187c11 */ /* 0x000fe4000f8e20ff */
[----:B--2---:R-:W2:Y:S02]  /*41c0*/  SYNCS.PHASECHK.TRANS64.TRYWAIT P0, [R0+URZ+0x70], R3 ;  /* 0x00007003000075a7 */ /* 0x004ea400080011ff */
[----:B--2---:R-:W-:Y:S05]  /*41d0*/  @!P0 BRA `(.L_x_86) ;  /* 0x0000003c00b48947 */ /* 0x004fea0003800000 */
.L_x_153:
[----:B------:R-:W-:Y:S01]  /*41e0*/  ISETP.GE.AND P0, PT, R40, 0x1, PT ;  /* 0x000000012800780c */ /* 0x000fe20003f06270 */
[----:B------:R-:W4:Y:S01]  /*41f0*/  LDS.128 R24, [R24+0x100] ;  /* 0x0001000018187984 */ /* 0x000f220000000c00 */
[----:B--2---:R-:W-:Y:S01]  /*4200*/  VIADD R0, R0, 0x80 ;  /* 0x0000008000007836 */ /* 0x004fe20000000000 */
[----:B------:R-:W-:Y:S01]  /*4210*/  @!PT LDS RZ, [RZ] ;  /* 0x00000000fffff984 */ /* 0x000fe20000000800 */
[----:B------:R-:W-:Y:S01]  /*4220*/  @!PT LDS RZ, [RZ] ;  /* 0x00000000fffff984 */ /* 0x000fe20000000800 */
[----:B------:R-:W-:Y:S01]  /*4230*/  @!PT LDS RZ, [RZ] ;  /* 0x00000000fffff984 */ /* 0x000fe20000000800 */
[----:B------:R-:W-:Y:S01]  /*4240*/  @!PT LDS RZ, [RZ] ;  /* 0x00000000fffff984 */ /* 0x000fe20000000800 */
[----:B------:R2:W-:Y:S06]  /*4250*/  MEMBAR.ALL.CTA ;  /* 0x0000000000007992 */ /* 0x0005ec0000008000 */
[----:B--2---:R-:W2:Y:S01]  /*4260*/  FENCE.VIEW.ASYNC.S ;  /* 0x00000000000073c6 */ /* 0x004ea20000000000 */
[----:B------:R-:W-:Y:S04]  /*4270*/  PRMT R0, RZ, 0x654, R0 ;  /* 0x00000654ff007816 */ /* 0x000fe80000000000 */
[----:B--2---:R2:W-:Y:S01]  /*4280*/  SYNCS.ARRIVE.TRANS64.RED.A1T0 RZ, [R0+URZ], RZ ;  /* 0x000000ff00ff79a7 */ /* 0x0045e200081004ff */
[----:B----4-:R-:W-:Y:S11]  /*4290*/  LOP3.LUT P3, RZ, R26, 0x1, RZ, 0xc0, !PT ;  /* 0x000000011aff7812 */ /* 0x010ff6000786c0ff */
[----:B------:R-:W-:Y:S02]  /*42a0*/  @!UPT UIADD3 URZ, UPT, UPT, URZ, URZ, URZ ;  /* 0x000000fffffff290 */ /* 0x000fe4000fffe0ff */
[----:B------:R-:W-:Y:S02]  /*42b0*/  @P3 MOV R13, R24 ;  /* 0x00000018000d3202 */ /* 0x000fe40000000f00 */
[----:B------:R-:W-:Y:S01]  /*42c0*/  @P3 LOP3.LUT R8, R25, 0xffff, RZ, 0xc0, !PT ;  /* 0x0000ffff19083812 */ /* 0x000fe200078ec0ff */
[----:B--2---:R-:W-:Y:S06]  /*42d0*/  @!P0 BRA `(.L_x_87) ;  /* 0x0000000000a48947 */ /* 0x004fec0003800000 */
[----:B-1----:R-:W-:Y:S01]  /*42e0*/  IMAD.HI.U32 R35, R22, R7, RZ ;  /* 0x0000000716237227 */ /* 0x002fe200078e00ff */
[----:B------:R-:W-:Y:S02]  /*42f0*/  ISETP.NE.AND P0, PT, R6, 0x1, PT ;  /* 0x000000010600780c */ /* 0x000fe40003f05270 */
[----:B------:R-:W-:Y:S01]  /*4300*/  ISETP.NE.AND P2, PT, R40, 0x1, PT ;  /* 0x000000012800780c */ /* 0x000fe20003f45270 */
[----:B---3--:R-:W-:Y:S01]  /*4310*/  IMAD.HI.U32 R34, R19, R16, RZ ;  /* 0x0000001013227227 */ /* 0x008fe200078e00ff */
[----:B------:R-:W-:Y:S02]  /*4320*/  SHF.R.U32.HI R35, RZ, R18, R35 ;  /* 0x00000012ff237219 */ /* 0x000fe40000011623 */
[----:B------:R-:W-:Y:S01]  /*4330*/  ISETP.NE.AND P4, PT, R2, 0x1, PT ;  /* 0x000000010200780c */ /* 0x000fe20003f85270 */
[----:B------:R-:W-:Y:S01]  /*4340*/  IMAD.HI.U32 R36, R13, R16, RZ ;  /* 0x000000100d247227 */ /* 0x000fe200078e00ff */
[----:B------:R-:W-:Y:S02]  /*4350*/  SHF.R.U32.HI R34, RZ, R17, R34 ;  /* 0x00000011ff227219 */ /* 0x000fe40000011622 */
[----:B------:R-:W-:Y:S01]  /*4360*/  SEL R3, R22, R35, !P0 ;  /* 0x0000002316037207 */ /* 0x000fe20004000000 */
[C---:B------:R-:W-:Y:S01]  /*4370*/  IMAD.HI.U32 R35, R8.reuse, R7, RZ ;  /* 0x0000000708237227 */ /* 0x040fe200078e00ff */
[----:B------:R-:W-:Y:S02]  /*4380*/  SEL R11, R19, R34, !P4 ;  /* 0x00000022130b7207 */ /* 0x000fe40006000000 */
[----:B------:R-:W-:Y:S01]  /*4390*/  SHF.R.U32.HI R36, RZ, R17, R36 ;  /* 0x00000011ff247219 */ /* 0x000fe20000011624 */
[----:B------:R-:W-:Y:S01]  /*43a0*/  IMAD.HI.U32 R38, R3, R4, RZ ;  /* 0x0000000403267227 */ /* 0x000fe200078e00ff */
[----:B------:R-:W-:Y:S03]  /*43b0*/  SHF.R.U32.HI R35, RZ, R18, R35 ;  /* 0x00000012ff237219 */ /* 0x000fe60000011623 */
[----:B------:R-:W-:Y:S01]  /*43c0*/  IMAD.HI.U32 R34, R11, R4, RZ ;  /* 0x000000040b227227 */ /* 0x000fe200078e00ff */
[----:B------:R-:W-:Y:S02]  /*43d0*/  @P2 SHF.R.U32.HI R3, RZ, R5, R38 ;  /* 0x00000005ff032219 */ /* 0x000fe40000011626 */
[----:B------:R-:W-:Y:S02]  /*43e0*/  SEL R9, R8, R35, !P0 ;  /* 0x0000002308097207 */ /* 0x000fe40004000000 */
[----:B------:R-:W-:Y:S01]  /*43f0*/  @P2 SHF.R.U32.HI R11, RZ, R5, R34 ;  /* 0x00000005ff0b2219 */ /* 0x000fe20000011622 */
[C---:B------:R-:W-:Y:S01]  /*4400*/  IMAD R10, R40.reuse, R3, RZ ;  /* 0x00000003280a7224 */ /* 0x040fe200078e02ff */
[----:B------:R-:W-:Y:S01]  /*4410*/  SEL R3, R13, R36, !P4 ;  /* 0x000000240d037207 */ /* 0x000fe20006000000 */
[C---:B------:R-:W-:Y:S03]  /*4420*/  IMAD.HI.U32 R14, R9.reuse, R4, RZ ;  /* 0x00000004090e7227 */ /* 0x040fe600078e00ff */
[----:B------:R-:W-:Y:S01]  /*4430*/  ISETP.GE.AND P0, PT, R9, R10, PT ;  /* 0x0000000a0900720c */ /* 0x000fe20003f06270 */
[C---:B------:R-:W-:Y:S01]  /*4440*/  IMAD R12, R40.reuse, R11, RZ ;  /* 0x0000000b280c7224 */ /* 0x040fe200078e02ff */
[-C--:B------:R-:W-:Y:S04]  /*4450*/  SHF.R.U32.HI R14, RZ, R5.reuse, R14 ;  /* 0x00000005ff0e7219 */ /* 0x080fe8000001160e */
[----:B------:R-:W-:Y:S02]  /*4460*/  ISETP.GE.OR P0, PT, R3, R12, P0 ;  /* 0x0000000c0300720c */ /* 0x000fe40000706670 */
[----:B------:R-:W-:Y:S05]  /*4470*/  SEL R15, R9, R14, !P2 ;  /* 0x0000000e090f7207 */ /* 0x000fea0005000000 */
[----:B------:R-:W-:Y:S04]  /*4480*/  IMAD.MOV R14, RZ, RZ, -R15 ;  /* 0x000000ffff0e7224 */ /* 0x000fe800078e0a0f */
[----:B------:R-:W-:Y:S02]  /*4490*/  IMAD R14, R40, R14, R9 ;  /* 0x0000000e280e7224 */ /* 0x000fe400078e0209 */
[C---:B------:R-:W-:Y:S05]  /*44a0*/  @!P0 IMAD.HI.U32 R10, R3.reuse, R4, RZ ;  /* 0x00000004030a8227 */ /* 0x040fea00078e00ff */
[----:B------:R-:W-:Y:S04]  /*44b0*/  @!P0 SHF.R.U32.HI R10, RZ, R5, R10 ;  /* 0x00000005ff0a8219 */ /* 0x000fe8000001160a */
[----:B------:R-:W-:Y:S01]  /*44c0*/  @!P0 SEL R0, R3, R10, !P2 ;  /* 0x0000000a03008207 */ /* 0x000fe20005000000 */
[----:B------:R-:W-:Y:S03]  /*44d0*/  IMAD.MOV R10, RZ, RZ, -R3 ;  /* 0x000000ffff0a7224 */ /* 0x000fe600078e0a03 */
[----:B------:R-:W-:Y:S01]  /*44e0*/  @!P0 IADD3 R15, PT, PT, R15, -R0, RZ ;  /* 0x800000000f0f8210 */ /* 0x000fe20007ffe0ff */
[----:B------:R-:W-:Y:S01]  /*44f0*/  @!P0 IMAD R0, R11, R14, R0 ;  /* 0x0000000e0b008224 */ /* 0x000fe200078e0200 */
[----:B------:R-:W-:Y:S01]  /*4500*/  IADD3 R11, PT, PT, -R9, RZ, RZ ;  /* 0x000000ff090b7210 */ /* 0x000fe20007ffe1ff */
[----:B------:R-:W-:Y:S02]  /*4510*/  IMAD R13, R2, R10, R13 ;  /* 0x0000000a020d7224 */ /* 0x000fe400078e020d */
[----:B------:R-:W-:Y:S02]  /*4520*/  @!P0 IMAD R9, R15, R40, R3 ;  /* 0x000000280f098224 */ /* 0x000fe400078e0203 */
[----:B------:R-:W-:Y:S02]  /*4530*/  @!P0 IMAD.MOV.U32 R3, RZ, RZ, R0 ;  /* 0x000000ffff038224 */ /* 0x000fe400078e0000 */
[----:B------:R-:W-:Y:S02]  /*4540*/  IMAD R8, R6, R11, R8 ;  /* 0x0000000b06087224 */ /* 0x000fe400078e0208 */
[----:B------:R-:W-:Y:S02]  /*4550*/  IMAD R13, R3, R2, R13 ;  /* 0x00000002030d7224 */ /* 0x000fe400078e020d */
[----:B------:R-:W-:Y:S02]  /*4560*/  IMAD R8, R9, R6, R8 ;  /* 0x0000000609087224 */ /* 0x000fe400078e0208 */
.L_x_87:
[----:B------:R-:W-:Y:S05]  /*4570*/  BRA.U UP1, `(.L_x_88) ;  /* 0x0000000101107547 */ /* 0x000fea000b800000 */
[----:B------:R-:W-:Y:S04]  /*4580*/  MOV R0, UR6 ;  /* 0x0000000600007c02 */ /* 0x000fe80008000f00 */
[----:B------:R-:W-:Y:S04]  /*4590*/  SHF.L.U32 R3, R0, 0x1f, RZ ;  /* 0x0000001f00037819 */ /* 0x000fe800000006ff */
[----:B------:R-:W2:Y:S02]  /*45a0*/  SYNCS.PHASECHK.TRANS64.TRYWAIT P0, [UR7+0x68], R3 ;  /* 0x00006803ff0075a7 */ /* 0x000ea40008001107 */
[----:B--2---:R-:W-:Y:S05]  /*45b0*/  @!P0 BRA `(.L_x_89) ;  /* 0x0000003800d08947 */ /* 0x004fea0003800000 */
.L_x_88:
[----:B------:R-:W-:Y:S02]  /*45c0*/  R2UR UR26, R20 ;  /* 0x00000000141a72ca */ /* 0x000fe400000e0000 */
[----:B------:R-:W-:Y:S02]  /*45d0*/  R2UR UR27, R21 ;  /* 0x00000000151b72ca */ /* 0x000fe400000e0000 */
[----:B------:R-:W-:Y:S02]  /*45e0*/  ISETP.NE.U32.AND P2, PT, RZ, UR4, PT ;  /* 0x00000004ff007c0c */ /* 0x000fe4000bf45070 */
[----:B------:R-:W-:Y:S02]  /*45f0*/  SHF.L.U32 R12, R31, 0x1f, RZ ;  /* 0x0000001f1f0c7819 */ /* 0x000fe400000006ff */
[----:B------:R-:W-:Y:S05]  /*4600*/  ISETP.NE.AND.EX P2, PT, RZ, UR5, PT, P2 ;  /* 0x00000005ff007c0c */ /* 0x000fea000bf45320 */
[----:B------:R-:W-:Y:S02]  /*4610*/  USHF.L.U32 UR26, UR26, 0x7, URZ ;  /* 0x000000071a1a7899 */ /* 0x000fe400080006ff */
[----:B------:R-:W-:Y:S01]  /*4620*/  USHF.L.U32 UR27, UR27, 0x6, URZ ;  /* 0x000000061b1b7899 */ /* 0x000fe200080006ff */
[----:B------:R-:W-:Y:S11]  /*4630*/  BRA.U !UP4, `(.L_x_90) ;  /* 0x000000010c347547 */ /* 0x000ff6000b800000 */
[----:B------:R-:W-:Y:S01]  /*4640*/  UPLOP3.LUT UP0, UPT, UPT, UPT, UP3, 0x80, 0x8 ;  /* 0x000000000008789c */ /* 0x000fe20003f0f030 */
[----:B--2---:R-:W-:Y:S02]  /*4650*/  HFMA2 R0, -RZ, RZ, 0, 5.9604644775390625e-08 ;  /* 0x00000001ff007431 */ /* 0x004fe400000001ff */
[----:B------:R-:W-:Y:S03]  /*4660*/  IMAD.MOV.U32 R95, RZ, RZ, 0x1 ;  /* 0x00000001ff5f7424 */ /* 0x000fe600078e00ff */
[----:B------:R-:W-:Y:S05]  /*4670*/  PLOP3.LUT P0, PT, PT, PT, UP0, 0x80, 0x8 ;  /* 0x000000000008781c */ /* 0x000fea0003f0f008 */
[----:B------:R-:W2:Y:S01]  /*4680*/  @UP0 LDCU.64 UR10, c[0x0][0x888] ;  /* 0x00011100ff0a07ac */ /* 0x000ea20008000a00 */
[----:B------:R-:W-:Y:S07]  /*4690*/  @UP0 UIMAD UR8, UR36, UR4, URZ ;  /* 0x00000004240802a4 */ /* 0x000fee000f8e02ff */
[----:B------:R-:W-:Y:S01]  /*46a0*/  @!P0 PRMT R95, R0, 0x7610, R95 ;  /* 0x00007610005f8816 */ /* 0x000fe2000000005f */
[----:B--2---:R-:W-:Y:S03]  /*46b0*/  @UP0 UIMAD.WIDE UR10, UR8, 0x4, UR10 ;  /* 0x00000004080a08a5 */ /* 0x004fe6000f8e020a */
[----:B------:R-:W2:Y:S03]  /*46c0*/  @!UP0 LDCU UR8, c[0x0][0x880] ;  /* 0x00011000ff0887ac */ /* 0x000ea60008000800 */
[----:B------:R-:W-:Y:S01]  /*46d0*/  IMAD.U32 R10, RZ, RZ, UR10 ;  /* 0x0000000aff0a7e24 */ /* 0x000fe2000f8e00ff */
[----:B------:R-:W-:Y:S05]  /*46e0*/  MOV R11, UR11 ;  /* 0x0000000b000b7c02 */ /* 0x000fea0008000f00 */
[----:B-----5:R4:W5:Y:S02]  /*46f0*/  @P0 LDG.E R49, desc[UR46][R10.64] ;  /* 0x0000002e0a310981 */ /* 0x020964000c1e1900 */
[----:B--2-4-:R-:W-:Y:S07]  /*4700*/  @!P0 IMAD.U32 R49, RZ, RZ, UR8 ;  /* 0x00000008ff318e24 */ /* 0x014fee000f8e00ff */
.L_x_90:
[----:B-----5:R-:W-:Y:S01]  /*4710*/  @!P2 FSETP.EQ.AND P0, PT, R49, RZ, PT ;  /* 0x000000ff3100a20b */ /* 0x020fe20003f02000 */
[----:B------:R-:W-:Y:S01]  /*4720*/  @!UPT UIADD3 URZ, UPT, UPT, URZ, URZ, URZ ;  /* 0x000000fffffff290 */ /* 0x000fe2000fffe0ff */
[----:B------:R-:W-:Y:S11]  /*4730*/  @!P2 BRA `(.L_x_91) ;  /* 0x000000000014a947 */ /* 0x000ff60003800000 */
[----:B------:R-:W-:Y:S02]  /*4740*/  LOP3.LUT P2, RZ, R95, 0xff, RZ, 0xc0, !PT ;  /* 0x000000ff5fff7812 */ /* 0x000fe4000784c0ff */
[----:B------:R-:W-:Y:S04]  /*4750*/  PLOP3.LUT P0, PT, PT, PT, UP0, 0x80, 0x8 ;  /* 0x000000000008781c */ /* 0x000fe80003f0f008 */
[----:B------:R-:W-:Y:S07]  /*4760*/  PLOP3.LUT P0, PT, P0, PT, PT, 0x8, 0x80 ;  /* 0x000000000080781c */ /* 0x000fee000070e170 */
[----:B------:R-:W-:Y:S11]  /*4770*/  @P2 FSETP.EQ.AND P0, PT, R49, RZ, PT ;  /* 0x000000ff3100220b */ /* 0x000ff60003f02000 */
[----:B------:R-:W-:Y:S02]  /*4780*/  @!UPT UIADD3 URZ, UPT, UPT, URZ, URZ, URZ ;  /* 0x000000fffffff290 */ /* 0x000fe4000fffe0ff */
.L_x_91:
[----:B------:R-:W4:Y:S01]  /*4790*/  SYNCS.PHASECHK.TRANS64.TRYWAIT P2, [UR7+0x50], R12 ;  /* 0x0000500cff0075a7 */ /* 0x000f220008041107 */
[----:B------:R-:W-:Y:S04]  /*47a0*/  ELECT P4, URZ, PT ;  /* 0x0000000000ff782f */ /* 0x000fe80003880000 */
[----:B------:R-:W-:Y:S11]  /*47b0*/  PLOP3.LUT P4, PT, P0, P4, PT, 0xf2, 0x2f ;  /* 0x00000000002f781c */ /* 0x000ff60000789e72 */
[----:B------:R-:W-:Y:S02]  /*47c0*/  @!UPT UIADD3 URZ, UPT, UPT, URZ, URZ, URZ ;  /* 0x000000fffffff290 */ /* 0x000fe4000fffe0ff */
[----:B-1----:R-:W-:Y:S05]  /*47d0*/  @!P4 IADD3 R21, P0, PT, R32, 0x580, RZ ;  /* 0x000005802015c810 */ /* 0x002fea0007f1e0ff */
[----:B------:R-:W-:Y:S01]  /*47e0*/  @!P4 IMAD.X R20, RZ, RZ, R33, P0 ;  /* 0x000000ffff14c224 */ /* 0x000fe200000e0621 */
[----:B----4-:R-:W-:Y:S07]  /*47f0*/  @!P2 BRA `(.L_x_92) ;  /* 0x000000380058a947 */ /* 0x010fee0003800000 */
.L_x_156:
[----:B------:R-:W4:Y:S01]  /*4800*/  LDC.64 R14, c[0x0][0xb10] ;  /* 0x0002c400ff0e7b82 */ /* 0x000f220000000a00 */
[----:B------:R-:W-:Y:S01]  /*4810*/  @!P4 R2UR UR9, R21 ;  /* 0x000000001509c2ca */ /* 0x000fe200000e0000 */
[----:B------:R-:W-:Y:S01]  /*4820*/  VOTEU.ALL UP1, P4 ;  /* 0x0000000000ff7886 */ /* 0x000fe20002020000 */
[----:B------:R-:W-:Y:S01]  /*4830*/  @!P4 R2UR UR8, R20 ;  /* 0x000000001408c2ca */ /* 0x000fe200000e0000 */
[----:B------:R-:W-:Y:S01]  /*4840*/  VOTEU.ALL UP2, P4 ;  /* 0x0000000000ff7886 */ /* 0x000fe20002040000 */
[----:B------:R-:W-:Y:S03]  /*4850*/  UMOV UR16, 0x0 ;  /* 0x0000000000107882 */ /* 0x000fe60000000000 */
[----:B------:R-:W5:Y:S01]  /*4860*/  LDC.64 R10, c[0x0][0xb18] ;  /* 0x0002c600ff0a7b82 */ /* 0x000f620000000a00 */
[----:B------:R-:W-:Y:S01]  /*4870*/  @!UP1 UIADD3 UR24, UPT, UPT, UR7, 0x200, URZ ;  /* 0x0000020007189890 */ /* 0x000fe2000fffe0ff */
[----:B------:R-:W-:Y:S01]  /*4880*/  @P3 SHF.R.U32.HI R28, RZ, 0x10, R25 ;  /* 0x00000010ff1c3819 */ /* 0x000fe20000011619 */
[----:B------:R-:W-:Y:S01]  /*4890*/  UMOV UR17, 0x10000000 ;  /* 0x1000000000117882 */ /* 0x000fe20000000000 */
[----:B------:R-:W-:Y:S01]  /*48a0*/  UMOV UR28, UR36 ;  /* 0x00000024001c7c82 */ /* 0x000fe20008000000 */
[----:B------:R-:W-:Y:S03]  /*48b0*/  @!UP1 UIADD3 UR10, UPT, UPT, UR26, 0x40, URZ ;  /* 0x000000401a0a9890 */ /* 0x000fe6000fffe0ff */
[----:B--2---:R-:W2:Y:S01]  /*48c0*/  @!P1 LDC R0, c[0x0][0xb20] ;  /* 0x0002c800ff009b82 */ /* 0x004ea20000000800 */
[----:B------:R-:W-:Y:S01]  /*48d0*/  UMOV UR11, UR27 ;  /* 0x0000001b000b7c82 */ /* 0x000fe20008000000 */
[----:B------:R-:W-:Y:S01]  /*48e0*/  IMAD.U32 R20, RZ, RZ, UR9 ;  /* 0x00000009ff147e24 */ /* 0x000fe2000f8e00ff */
[----:B------:R-:W-:Y:S05]  /*48f0*/  UMOV UR9, UR25 ;  /* 0x0000001900097c82 */ /* 0x000fea0008000000 */
[----:B-1----:R-:W1:Y:S01]  /*4900*/  @!P1 LDC R3, c[0x0][0xb0c] ;  /* 0x0002c300ff039b82 */ /* 0x002e620000000800 */
[----:B------:R-:W-:Y:S01]  /*4910*/  IMAD.U32 R21, RZ, RZ, UR8 ;  /* 0x00000008ff157e24 */ /* 0x000fe2000f8e00ff */
[----:B------:R-:W-:Y:S01]  /*4920*/  @!UP1 UIADD3 UR8, UPT, UPT, UR7, 0xa00, URZ ;  /* 0x00000a0007089890 */ /* 0x000fe2000fffe0ff */
[----:B------:R-:W-:Y:S01]  /*4930*/  @!P4 R2UR UR18, R20 ;  /* 0x000000001412c2ca */ /* 0x000fe200000e0000 */
[----:B------:R-:W-:Y:S01]  /*4940*/  VOTEU.ALL UP1, P4 ;  /* 0x0000000000ff7886 */ /* 0x000fe20002020000 */
[----:B------:R-:W-:Y:S01]  /*4950*/  @!P4 IMAD.MOV.U32 R20, RZ, RZ, 0x1000 ;  /* 0x00001000ff14c424 */ /* 0x000fe200078e00ff */
[----:B------:R-:W-:Y:S01]  /*4960*/  @!P4 R2UR UR19, R21 ;  /* 0x000000001513c2ca */ /* 0x000fe200000e0000 */
[----:B------:R-:W-:Y:S01]  /*4970*/  UMOV UR12, UR36 ;  /* 0x00000024000c7c82 */ /* 0x000fe20008000000 */
[----:B------:R-:W-:Y:S01]  /*4980*/  UPRMT UR14, UR37, 0x654, UR25 ;  /* 0x00000654250e7896 */ /* 0x000fe20008000019 */
[----:B------:R-:W-:Y:S10]  /*4990*/  VIADD R30, R30, 0x1 ;  /* 0x000000011e1e7836 */ /* 0x000ff40000000000 */
[----:B------:R1:W-:Y:S02]  /*49a0*/  @!UP2 UTMALDG.3D [UR24], [UR18], desc[UR16] ;  /* 0x000010181200a5b4 */ /* 0x0003e40008011000 */
[----:B-1----:R-:W-:Y:S01]  /*49b0*/  @!P1 ISETP.NE.AND P2, PT, R3, 0x1, PT ;  /* 0x000000010300980c */ /* 0x002fe20003f45270 */
[C---:B----4-:R-:W-:Y:S01]  /*49c0*/  @!P1 IMAD.HI.U32 R14, R13.reuse, R14, RZ ;  /* 0x0000000e0d0e9227 */ /* 0x050fe200078e00ff */
[----:B-----5:R-:W-:Y:S01]  /*49d0*/  @!P1 ISETP.NE.AND P0, PT, R10, 0x1, PT ;  /* 0x000000010a00980c */ /* 0x020fe20003f05270 */
[----:B------:R1:W-:Y:S01]  /*49e0*/  @!UP1 UTMALDG.3D [UR8], [UR18], desc[UR16] ;  /* 0x00001008120095b4 */ /* 0x0003e20008011000 */
[----:B------:R1:W-:Y:S01]  /*49f0*/  @!P4 SYNCS.ARRIVE.TRANS64.RED.A0TR RZ, [UR7+0x40], R20 ;  /* 0x00004014ffffc9a7 */ /* 0x0003e20008300407 */
[C---:B------:R-:W-:Y:S01]  /*4a00*/  @!P1 IMAD.HI.U32 R11, R8.reuse, R11, RZ ;  /* 0x0000000b080b9227 */ /* 0x040fe200078e00ff */
[----:B------:R-:W-:Y:S04]  /*4a10*/  @!P1 SHF.R.U32.HI R14, RZ, R15, R14 ;  /* 0x0000000fff0e9219 */ /* 0x000fe8000001160e */
[----:B--2---:R-:W-:Y:S02]  /*4a20*/  @!P1 SHF.R.U32.HI R9, RZ, R0, R11 ;  /* 0x00000000ff099219 */ /* 0x004fe4000001160b */
[----:B------:R-:W-:Y:S02]  /*4a30*/  @!P1 SEL R14, R13, R14, !P2 ;  /* 0x0000000e0d0e9207 */ /* 0x000fe40005000000 */
[----:B------:R-:W-:Y:S05]  /*4a40*/  @!P1 SEL R9, R8, R9, !P0 ;  /* 0x0000000908099207 */ /* 0x000fea0004000000 */
[----:B------:R-:W-:Y:S01]  /*4a50*/  @!P1 IMAD.IADD R0, R9, 0x1, -R14 ;  /* 0x0000000109009824 */ /* 0x000fe200078e0a0e */
[----:B------:R-:W-:Y:S01]  /*4a60*/  SYNCS.ARRIVE.TRANS64.RED.A1T0 RZ, [UR14], RZ ;  /* 0x000000ffffff79a7 */ /* 0x000fe2000810040e */
[----:B------:R-:W-:Y:S02]  /*4a70*/  @!P1 IMAD.IADD R9, R14, 0x1, -R9 ;  /* 0x000000010e099824 */ /* 0x000fe400078e0a09 */
[----:B------:R-:W-:Y:S02]  /*4a80*/  @!P1 IMAD R13, R0, R3, R13 ;  /* 0x00000003000d9224 */ /* 0x000fe400078e020d */
[----:B------:R-:W-:Y:S01]  /*4a90*/  @!P1 IMAD R8, R9, R10, R8 ;  /* 0x0000000a09089224 */ /* 0x000fe200078e0208 */
[----:B------:R-:W2:Y:S02]  /*4aa0*/  SYNCS.PHASECHK.TRANS64.TRYWAIT P5, [UR7+0x58], R12 ;  /* 0x0000580cff0075a7 */ /* 0x000ea400080a1107 */
[----:B-12---:R-:W-:Y:S05]  /*4ab0*/  @!P5 BRA `(.L_x_93) ;  /* 0x0000003400c0d947 */ /* 0x006fea0003800000 */
.L_x_158:
[----:B-1----:R-:W-:Y:S01]  /*4ac0*/  @!P4 IADD3 R3, P0, PT, R32, 0x580, RZ ;  /* 0x000005802003c810 */ /* 0x002fe20007f1e0ff */
[----:B------:R-:W-:Y:S01]  /*4ad0*/  VOTEU.ALL UP1, P4 ;  /* 0x0000000000ff7886 */ /* 0x000fe20002020000 */
[----:B------:R-:W-:Y:S01]  /*4ae0*/  VOTEU.ALL UP2, P4 ;  /* 0x0000000000ff7886 */ /* 0x000fe20002040000 */
[----:B------:R-:W-:Y:S01]  /*4af0*/  UMOV UR14, 0x0 ;  /* 0x00000000000e7882 */ /* 0x000fe20000000000 */
[----:B------:R-:W-:Y:S01]  /*4b00*/  @!P4 R2UR UR9, R3 ;  /* 0x000000000309c2ca */ /* 0x000fe200000e0000 */
[----:B------:R-:W-:Y:S01]  /*4b10*/  @!P4 IMAD.X R0, RZ, RZ, R33, P0 ;  /* 0x000000ffff00c224 */ /* 0x000fe200000e0621 */
[----:B------:R-:W-:Y:S01]  /*4b20*/  @!UP1 UIADD3 UR17, UPT, UPT, UR7, 0x48, URZ ;  /* 0x0000004807119890 */ /* 0x000fe2000fffe0ff */
[----:B------:R-:W-:Y:S01]  /*4b30*/  ISETP.NE.AND P0, PT, R30, 0x2, PT ;  /* 0x000000021e00780c */ /* 0x000fe20003f05270 */
[----:B------:R-:W-:Y:S01]  /*4b40*/  @!UP1 UIADD3 UR18, UPT, UPT, UR26, 0x20, URZ ;  /* 0x000000201a129890 */ /* 0x000fe2000fffe0ff */
[----:B------:R-:W-:Y:S01]  /*4b50*/  LOP3.LUT R31, R31, 0x1, RZ, 0x3c, !PT ;  /* 0x000000011f1f7812 */ /* 0x000fe200078e3cff */
[----:B------:R-:W-:Y:S01]  /*4b60*/  @!UP1 UIADD3 UR16, UPT, UPT, UR7, 0x1200, URZ ;  /* 0x0000120007109890 */ /* 0x000fe2000fffe0ff */
[----:B------:R-:W-:Y:S01]  /*4b70*/  @!P4 R2UR UR8, R0 ;  /* 0x000000000008c2ca */ /* 0x000fe200000e0000 */
[----:B------:R-:W-:Y:S01]  /*4b80*/  UMOV UR15, 0x10000000 ;  /* 0x10000000000f7882 */ /* 0x000fe20000000000 */
[----:B------:R-:W-:Y:S01]  /*4b90*/  UMOV UR19, UR27 ;  /* 0x0000001b00137c82 */ /* 0x000fe20008000000 */
[----:B------:R-:W-:Y:S01]  /*4ba0*/  UMOV UR20, UR36 ;  /* 0x0000002400147c82 */ /* 0x000fe20008000000 */
[----:B------:R-:W-:Y:S01]  /*4bb0*/  @!UP1 UIADD3 UR10, UPT, UPT, UR26, 0x60, URZ ;  /* 0x000000601a0a9890 */ /* 0x000fe2000fffe0ff */
[----:B------:R-:W-:Y:S01]  /*4bc0*/  SEL R0, RZ, 0x1, P0 ;  /* 0x00000001ff007807 */ /* 0x000fe20000000000 */
[----:B------:R-:W-:Y:S01]  /*4bd0*/  IMAD.U32 R10, RZ, RZ, UR9 ;  /* 0x00000009ff0a7e24 */ /* 0x000fe2000f8e00ff */
[----:B------:R-:W-:Y:S01]  /*4be0*/  UMOV UR11, UR27 ;  /* 0x0000001b000b7c82 */ /* 0x000fe20008000000 */
[----:B------:R-:W-:Y:S01]  /*4bf0*/  UMOV UR12, UR36 ;  /* 0x00000024000c7c82 */ /* 0x000fe20008000000 */
[----:B------:R-:W-:Y:S01]  /*4c00*/  UMOV UR9, UR17 ;  /* 0x0000001100097c82 */ /* 0x000fe20008000000 */
[----:B------:R-:W-:Y:S01]  /*4c10*/  @P3 R2UR UR36, R28 ;  /* 0x000000001c2432ca */ /* 0x000fe200000e0000 */
[----:B------:R-:W-:Y:S01]  /*4c20*/  IMAD.IADD R20, R8, 0x1, R94 ;  /* 0x0000000108147824 */ /* 0x000fe200078e025e */
[----:B------:R-:W-:Y:S01]  /*4c30*/  @!P4 R2UR UR22, R10 ;  /* 0x000000000a16c2ca */ /* 0x000fe200000e0000 */
[----:B------:R-:W-:Y:S01]  /*4c40*/  IMAD.U32 R11, RZ, RZ, UR8 ;  /* 0x00000008ff0b7e24 */ /* 0x000fe2000f8e00ff */
[----:B------:R-:W-:Y:S01]  /*4c50*/  @!UP1 UIADD3 UR8, UPT, UPT, UR7, 0x1a00, URZ ;  /* 0x00001a0007089890 */ /* 0x000fe2000fffe0ff */
[----:B------:R-:W-:Y:S01]  /*4c60*/  LOP3.LUT R29, R29, R0, RZ, 0x3c, !PT ;  /* 0x000000001d1d7212 */ /* 0x000fe200078e3cff */
[----:B------:R-:W-:Y:S01]  /*4c70*/  VOTEU.ALL UP1, P4 ;  /* 0x0000000000ff7886 */ /* 0x000fe20002020000 */
[----:B------:R-:W-:Y:S01]  /*4c80*/  IMAD.IADD R21, R13, 0x1, R96 ;  /* 0x000000010d157824 */ /* 0x000fe200078e0260 */
[----:B------:R-:W-:Y:S02]  /*4c90*/  @!P4 R2UR UR23, R11 ;  /* 0x000000000b17c2ca */ /* 0x000fe400000e0000 */
[----:B------:R-:W-:Y:S11]  /*4ca0*/  SEL R30, R30, RZ, P0 ;  /* 0x000000ff1e1e7207 */ /* 0x000ff60000000000 */
[----:B------:R2:W-:Y:S01]  /*4cb0*/  @!UP2 UTMALDG.3D [UR16], [UR22], desc[UR14] ;  /* 0x00000e101600a5b4 */ /* 0x0005e20008011000 */
[----:B------:R2:W-:Y:S01]  /*4cc0*/  @!UP1 UTMALDG.3D [UR8], [UR22], desc[UR14] ;  /* 0x00000e08160095b4 */ /* 0x0005e20008011000 */
[----:B------:R2:W-:Y:S01]  /*4cd0*/  @!P4 SYNCS.ARRIVE.TRANS64.RED.A0TR RZ, [UR7+0x48], R23 ;  /* 0x00004817ffffc9a7 */ /* 0x0005e20008300407 */
[----:B------:R-:W-:Y:S01]  /*4ce0*/  UPLOP3.LUT UP1, UPT, UPT, UPT, UPT, 0x80, 0x8 ;  /* 0x000000000008789c */ /* 0x000fe20003f2f070 */
[----:B------:R-:W-:Y:S01]  /*4cf0*/  SYNCS.ARRIVE.TRANS64.RED.A1T0 RZ, [UR13], RZ ;  /* 0x000000ffffff79a7 */ /* 0x000fe2000810040d */
[----:B------:R-:W-:Y:S09]  /*4d00*/  @P3 BRA `(.L_x_94) ;  /* 0xfffffff400203947 */ /* 0x000ff2000383ffff */
[----:B------:R-:W-:-:S04]  /*4d10*/  SHF.L.U32 R3, R31, 0x1f, RZ ;  /* 0x0000001f1f037819 */ /* 0x000fc800000006ff */
[----:B------:R-:W1:Y:S02]  /*4d20*/  SYNCS.PHASECHK.TRANS64.TRYWAIT P0, [UR7+0x50], R3 ;  /* 0x00005003ff0075a7 */ /* 0x000e640008001107 */
[----:B-1----:R-:W-:Y:S05]  /*4d30*/  @!P0 BRA `(.L_x_95) ;  /* 0x0000003400388947 */ /* 0x002fea0003800000 */
.L_x_160:
[----:B-1----:R-:W-:-:S07]  /*4d40*/  MOV R0, UR7 ;  /* 0x0000000700007c02 */ /* 0x002fce0008000f00 */
.L_x_96:
[----:B-1----:R-:W-:-:S04]  /*4d50*/  SHF.L.U32 R3, R31, 0x1f, RZ ;  /* 0x0000001f1f037819 */ /* 0x002fc800000006ff */
[----:B------:R1:W4:Y:S03]  /*4d60*/  SYNCS.PHASECHK.TRANS64.TRYWAIT P0, [R0+URZ+0x58], R3 ;  /* 0x00005803000075a7 */ /* 0x00032600080011ff */
[----:B----4-:R-:W-:Y:S05]  /*4d70*/  @!P0 NANOSLEEP.SYNCS 0x989680 ;  /* 0x009896800000895d */ /* 0x010fea0003900000 */
[----:B------:R-:W4:Y:S02]  /*4d80*/  @!P0 SYNCS.PHASECHK.TRANS64 P0, [R0+URZ+0x58], R3 ;  /* 0x00005803000085a7 */ /* 0x000f2400080010ff */
[----:B--2-4-:R-:W-:Y:S05]  /*4d90*/  @P0 EXIT ;  /* 0x000000000000094d */ /* 0x014fea0003800000 */
[----:B------:R-:W-:Y:S05]  /*4da0*/  BRA `(.L_x_96) ;  /* 0xfffffffc00e87947 */ /* 0x000fea000383ffff */
.L_x_85:
[----:B------:R-:W-:-:S06]  /*4db0*/  UISETP.GE.AND UP1, UPT, UR10, 0x4, UPT ;  /* 0x000000040a00788c */ /* 0x000fcc000bf26270 */
[----:B------:R-:W-:-:S13]  /*4dc0*/  PLOP3.LUT P0, PT, PT, PT, UP1, 0x80, 0x8 ;  /* 0x000000000008781c */ /* 0x000fda0003f0f018 */
[----:B------:R-:W-:Y:S05]  /*4dd0*/  @!P0 EXIT ;  /* 0x000000000000894d */ /* 0x000fea0003800000 */
[----:B------:R-:W-:Y:S01]  /*4de0*/  BAR.SYNC.DEFER_BLOCKING 0x6, 0xa0 ;  /* 0x0182800000007b1d */ /* 0x000fe20000010000 */
[C---:B------:R-:W-:Y:S01]  /*4df0*/  IMAD.SHL.U32 R101, R109.reuse, 0x20, RZ ;  /* 0x000000206d657824 */ /* 0x040fe200078e00ff */
[----:B------:R-:W-:Y:S01]  /*4e00*/  CS2R R106, SRZ ;  /* 0x00000000006a7805 */ /* 0x000fe2000001ff00 */
[C---:B------:R-:W-:Y:S01]  /*4e10*/  IMAD.SHL.U32 R3, R109.reuse, 0x4, RZ ;  /* 0x000000046d037824 */ /* 0x040fe200078e00ff */
[----:B------:R-:W-:Y:S01]  /*4e20*/  CS2R R104, SRZ ;  /* 0x0000000000687805 */ /* 0x000fe2000001ff00 */
[----:B------:R-:W-:Y:S01]  /*4e30*/  IMAD.U32 R47, R109, 0x10000, RZ ;  /* 0x000100006d2f7824 */ /* 0x000fe200078e00ff */
[----:B------:R-:W-:Y:S02]  /*4e40*/  UMOV UR49, 0x400 ;  /* 0x0000040000317882 */ /* 0x000fe40000000000 */
[----:B------:R-:W1:Y:S01]  /*4e50*/  LDC R99, c[0x0][0x370] ;  /* 0x0000dc00ff637b82 */ /* 0x000e620000000800 */
[----:B------:R-:W-:Y:S01]  /*4e60*/  ULEA UR49, UR37, UR49, 0x18 ;  /* 0x0000003125317291 */ /* 0x000fe2000f8ec0ff */
[C---:B------:R-:W-:Y:S01]  /*4e70*/  LOP3.LUT R2, R101.reuse, 0x80, RZ, 0xc0, !PT ;  /* 0x0000008065027812 */ /* 0x040fe200078ec0ff */
[----:B------:R-:W-:Y:S01]  /*4e80*/  IMAD.SHL.U32 R5, R102, 0x400, RZ ;  /* 0x0000040066057824 */ /* 0x000fe200078e00ff */
[C---:B------:R-:W-:Y:S01]  /*4e90*/  LOP3.LUT R100, R101.reuse, 0xb60, RZ, 0xc0, !PT ;  /* 0x00000b6065647812 */ /* 0x040fe200078ec0ff */
[----:B------:R-:W-:Y:S01]  /*4ea0*/  UIADD3 UR4, UPT, UPT, UR49, 0x2200, URZ ;  /* 0x0000220031047890 */ /* 0x000fe2000fffe0ff */
[----:B------:R-:W-:Y:S01]  /*4eb0*/  LOP3.LUT R3, R2, 0x10, R3, 0xf8, !PT ;  /* 0x0000001002037812 */ /* 0x000fe200078ef803 */
[----:B------:R-:W-:Y:S01]  /*4ec0*/  IMAD.SHL.U32 R2, R102, 0x200000, RZ ;  /* 0x0020000066027824 */ /* 0x000fe200078e00ff */
[----:B------:R-:W2:Y:S01]  /*4ed0*/  LDC R42, c[0x0][0xb0c] ;  /* 0x0002c300ff2a7b82 */ /* 0x000ea20000000800 */
[----:B------:R-:W-:Y:S01]  /*4ee0*/  LOP3.LUT R100, R100, 0x400, R5, 0xf8, !PT ;  /* 0x0000040064647812 */ /* 0x000fe200078ef805 */
[----:B------:R-:W-:Y:S01]  /*4ef0*/  IMAD.MOV.U32 R44, RZ, RZ, RZ ;  /* 0x000000ffff2c7224 */ /* 0x000fe200078e00ff */
[----:B------:R-:W-:Y:S01]  /*4f00*/  LOP3.LUT P0, RZ, R101, 0x80, RZ, 0xc0, !PT ;  /* 0x0000008065ff7812 */ /* 0x000fe2000780c0ff */
[----:B------:R-:W-:Y:S01]  /*4f10*/  IMAD.MOV.U32 R112, RZ, RZ, RZ ;  /* 0x000000ffff707224 */ /* 0x000fe200078e00ff */
[----:B------:R-:W-:Y:S01]  /*4f20*/  LOP3.LUT R2, R2, 0x200000, RZ, 0xc0, !PT ;  /* 0x0020000002027812 */ /* 0x000fe200078ec0ff */
[----:B------:R-:W-:Y:S01]  /*4f30*/  IMAD.U32 R108, RZ, RZ, UR4 ;  /* 0x00000004ff6c7e24 */ /* 0x000fe2000f8e00ff */
[----:B------:R-:W-:Y:S01]  /*4f40*/  LOP3.LUT R100, R100, R3, RZ, 0xfc, !PT ;  /* 0x0000000364647212 */ /* 0x000fe200078efcff */
[----:B------:R-:W3:Y:S01]  /*4f50*/  LDC R97, c[0x0][0xb20] ;  /* 0x0002c800ff617b82 */ /* 0x000ee20000000800 */
[----:B------:R-:W4:Y:S01]  /*4f60*/  LDS R0, [UR49+0x120] ;  /* 0x00012031ff007984 */ /* 0x000f220008000800 */
[----:B------:R-:W-:Y:S01]  /*4f70*/  LOP3.LUT R47, R2, 0x400000, R47, 0xf8, !PT ;  /* 0x00400000022f7812 */ /* 0x000fe200078ef82f */
[----:B------:R-:W1:Y:S01]  /*4f80*/  LDCU.64 UR52, c[0x0][0x348] ;  /* 0x00006900ff3477ac */ /* 0x000e620008000a00 */
[----:B------:R-:W-:-:S02]  /*4f90*/  P2R R2, PR, RZ, 0x1 ;  /* 0x00000001ff027803 */ /* 0x000fc40000000000 */
[----:B------:R-:W-:Y:S01]  /*4fa0*/  LOP3.LUT R109, R109, 0x60, RZ, 0xc0, !PT ;  /* 0x000000606d6d7812 */ /* 0x000fe200078ec0ff */
[----:B------:R-:W1:Y:S01]  /*4fb0*/  LDCU.64 UR38, c[0x0][0x888] ;  /* 0x00011100ff2677ac */ /* 0x000e620008000a00 */
[----:B------:R-:W1:Y:S01]  /*4fc0*/  LDC R41, c[0x0][0xb30] ;  /* 0x0002cc00ff297b82 */ /* 0x000e620000000800 */
[----:B------:R-:W1:Y:S01]  /*4fd0*/  LDCU.64 UR44, c[0x0][0x890] ;  /* 0x00011200ff2c77ac */ /* 0x000e620008000a00 */
[----:B------:R-:W-:-:S06]  /*4fe0*/  UIADD3 UR48, UPT, UPT, UR49, 0x200, URZ ;  /* 0x0000020031307890 */ /* 0x000fcc000fffe0ff */
[----:B------:R-:W1:Y:S08]  /*4ff0*/  LDC.64 R92, c[0x0][0xb10] ;  /* 0x0002c400ff5c7b82 */ /* 0x000e700000000a00 */
[----:B------:R-:W1:Y:S08]  /*5000*/  LDC.64 R38, c[0x0][0xb18] ;  /* 0x0002c600ff267b82 */ /* 0x000e700000000a00 */
[----:B------:R-:W1:Y:S08]  /*5010*/  LDC.64 R36, c[0x0][0xb28] ;  /* 0x0002ca00ff247b82 */ /* 0x000e700000000a00 */
[----:B------:R-:W1:Y:S01]  /*5020*/  LDC.64 R90, c[0x0][0x8b0] ;  /* 0x00022c00ff5a7b82 */ /* 0x000e620000000a00 */
[----:B----4-:R-:W-:-:S07]  /*5030*/  IMAD.IADD R47, R0, 0x1, R47 ;  /* 0x00000001002f7824 */ /* 0x010fce00078e022f */
[----:B------:R-:W4:Y:S08]  /*5040*/  LDC.64 R88, c[0x0][0x8a8] ;  /* 0x00022a00ff587b82 */ /* 0x000f300000000a00 */
[----:B--23--:R-:W1:Y:S02]  /*5050*/  LDC R98, c[0x0][0x374] ;  /* 0x0000dd00ff627b82 */ /* 0x00ce640000000800 */
.L_x_122:
[----:B------:R-:W-:Y:S02]  /*5060*/  LEA R0, R112, UR49, 0x3 ;  /* 0x0000003170007c11 */ /* 0x000fe4000f8e18ff */
[----:B------:R-:W-:Y:S02]  /*5070*/  SHF.L.U32 R3, R106, 0x1f, RZ ;  /* 0x0000001f6a037819 */ /* 0x000fe400000006ff */
[----:B------:R-:W-:Y:S02]  /*5080*/  LEA R16, R112, UR49, 0x4 ;  /* 0x0000003170107c11 */ /* 0x000fe4000f8e20ff */
[----:B------:R-:W2:Y:S02]  /*5090*/  SYNCS.PHASECHK.TRANS64.TRYWAIT P0, [R0+URZ+0x70], R3 ;  /* 0x00007003000075a7 */ /* 0x000ea400080011ff */
[----:B-12---:R-:W-:Y:S05]  /*50a0*/  @!P0 BRA `(.L_x_97) ;  /* 0x0000003000748947 */ /* 0x006fea0003800000 */
.L_x_161:
[----:B------:R-:W3:Y:S01]  /*50b0*/  LDC.64 R12, c[0x0][0xb10] ;  /* 0x0002c400ff0c7b82 */ /* 0x000ee20000000a00 */
[----:B------:R-:W4:Y:S01]  /*50c0*/  LDS.128 R16, [R16+0x100] ;  /* 0x0001000010107984 */ /* 0x000f220000000c00 */
[----:B-1----:R-:W-:Y:S01]  /*50d0*/  ISETP.NE.AND P1, PT, R41, 0x1, PT ;  /* 0x000000012900780c */ /* 0x002fe20003f25270 */
[----:B--2---:R-:W-:Y:S01]  /*50e0*/  VIADD R0, R0, 0x80 ;  /* 0x0000008000007836 */ /* 0x004fe20000000000 */
[----:B------:R-:W-:Y:S04]  /*50f0*/  ISETP.GE.AND P0, PT, R40, 0x1, PT ;  /* 0x000000012800780c */ /* 0x000fe80003f06270 */
[----:B------:R-:W1:Y:S01]  /*5100*/  LDC.64 R10, c[0x0][0xb18] ;  /* 0x0002c600ff0a7b82 */ /* 0x000e620000000a00 */
[----:B------:R-:W-:Y:S01]  /*5110*/  PRMT R0, RZ, 0x654, R0 ;  /* 0x00000654ff007816 */ /* 0x000fe20000000000 */
[----:B------:R-:W-:Y:S01]  /*5120*/  @!PT LDS RZ, [RZ] ;  /* 0x00000000fffff984 */ /* 0x000fe20000000800 */
[----:B------:R-:W-:Y:S01]  /*5130*/  @!PT LDS RZ, [RZ] ;  /* 0x00000000fffff984 */ /* 0x000fe20000000800 */
[----:B------:R-:W-:Y:S01]  /*5140*/  @!PT LDS RZ, [RZ] ;  /* 0x00000000fffff984 */ /* 0x000fe20000000800 */
[----:B------:R-:W-:Y:S01]  /*5150*/  @!PT LDS RZ, [RZ] ;  /* 0x00000000fffff984 */ /* 0x000fe20000000800 */
[----:B------:R2:W-:Y:S06]  /*5160*/  MEMBAR.ALL.CTA ;  /* 0x0000000000007992 */ /* 0x0005ec0000008000 */
[----:B--2---:R-:W2:Y:S01]  /*5170*/  FENCE.VIEW.ASYNC.S ;  /* 0x00000000000073c6 */ /* 0x004ea20000000000 */
[----:B------:R-:W1:Y:S08]  /*5180*/  @!P1 LDC R14, c[0x0][0xb20] ;  /* 0x0002c800ff0e9b82 */ /* 0x000e700000000800 */
[----:B------:R-:W1:Y:S01]  /*5190*/  @!P1 LDC R9, c[0x0][0xb0c] ;  /* 0x0002c300ff099b82 */ /* 0x000e620000000800 */
[----:B--2---:R2:W-:Y:S01]  /*51a0*/  SYNCS.ARRIVE.TRANS64.RED.A1T0 RZ, [R0+URZ], RZ ;  /* 0x000000ff00ff79a7 */ /* 0x0045e200081004ff */
[----:B----4-:R-:W-:Y:S04]  /*51b0*/  LOP3.LUT P4, RZ, R18, 0x1, RZ, 0xc0, !PT ;  /* 0x0000000112ff7812 */ /* 0x010fe8000788c0ff */
[----:B------:R-:W-:Y:S09]  /*51c0*/  P2R R110, PR, RZ, 0x10 ;  /* 0x00000010ff6e7803 */ /* 0x000ff20000000000 */
[----:B------:R-:W-:Y:S02]  /*51d0*/  @P4 MOV R45, R16 ;  /* 0x00000010002d4202 */ /* 0x000fe40000000f00 */
[----:B------:R-:W-:Y:S01]  /*51e0*/  @P4 LOP3.LUT R43, R17, 0xffff, RZ, 0xc0, !PT ;  /* 0x0000ffff112b4812 */ /* 0x000fe200078ec0ff */
[----:B--23--:R-:W-:Y:S06]  /*51f0*/  @!P0 BRA `(.L_x_98) ;  /* 0x0000000000a48947 */ /* 0x00cfec0003800000 */
[----:B------:R-:W-:Y:S01]  /*5200*/  IMAD.HI.U32 R24, R98, R39, RZ ;  /* 0x0000002762187227 */ /* 0x000fe200078e00ff */
[----:B------:R-:W-:Y:S02]  /*5210*/  ISETP.NE.AND P0, PT, R38, 0x1, PT ;  /* 0x000000012600780c */ /* 0x000fe40003f05270 */
[----:B------:R-:W-:Y:S01]  /*5220*/  ISETP.NE.AND P2, PT, R40, 0x1, PT ;  /* 0x000000012800780c */ /* 0x000fe20003f45270 */
[-C--:B------:R-:W-:Y:S01]  /*5230*/  IMAD.HI.U32 R22, R99, R92.reuse, RZ ;  /* 0x0000005c63167227 */ /* 0x080fe200078e00ff */
[----:B------:R-:W-:Y:S02]  /*5240*/  SHF.R.U32.HI R23, RZ, R97, R24 ;  /* 0x00000061ff177219 */ /* 0x000fe40000011618 */
[----:B------:R-:W-:Y:S01]  /*5250*/  ISETP.NE.AND P3, PT, R42, 0x1, PT ;  /* 0x000000012a00780c */ /* 0x000fe20003f65270 */
[----:B------:R-:W-:Y:S01]  /*5260*/  IMAD.HI.U32 R28, R43, R39, RZ ;  /* 0x000000272b1c7227 */ /* 0x000fe200078e00ff */
[----:B------:R-:W-:Y:S02]  /*5270*/  SHF.R.U32.HI R22, RZ, R93, R22 ;  /* 0x0000005dff167219 */ /* 0x000fe40000011616 */
[----:B------:R-:W-:Y:S01]  /*5280*/  SEL R3, R98, R23, !P0 ;  /* 0x0000001762037207 */ /* 0x000fe20004000000 */
[----:B------:R-:W-:Y:S01]  /*5290*/  IMAD.HI.U32 R26, R45, R92, RZ ;  /* 0x0000005c2d1a7227 */ /* 0x000fe200078e00ff */
[----:B------:R-:W-:Y:S03]  /*52a0*/  SEL R7, R99, R22, !P3 ;  /* 0x0000001663077207 */ /* 0x000fe60005800000 */
[-C--:B------:R-:W-:Y:S01]  /*52b0*/  IMAD.HI.U32 R22, R3, R36.reuse, RZ ;  /* 0x0000002403167227 */ /* 0x080fe200078e00ff */
[----:B------:R-:W-:Y:S03]  /*52c0*/  SHF.R.U32.HI R26, RZ, R93, R26 ;  /* 0x0000005dff1a7219 */ /* 0x000fe6000001161a */
[----:B------:R-:W-:Y:S01]  /*52d0*/  IMAD.HI.U32 R24, R7, R36, RZ ;  /* 0x0000002407187227 */ /* 0x000fe200078e00ff */
[----:B------:R-:W-:Y:S02]  /*52e0*/  @P2 SHF.R.U32.HI R3, RZ, R37, R22 ;  /* 0x00000025ff032219 */ /* 0x000fe40000011616 */
[----:B------:R-:W-:Y:S02]  /*52f0*/  SHF.R.U32.HI R22, RZ, R97, R28 ;  /* 0x00000061ff167219 */ /* 0x000fe4000001161c */
[----:B------:R-:W-:Y:S01]  /*5300*/  @P2 SHF.R.U32.HI R7, RZ, R37, R24 ;  /* 0x00000025ff072219 */ /* 0x000fe20000011618 */
[C---:B------:R-:W-:Y:S01]  /*5310*/  IMAD R2, R40.reuse, R3, RZ ;  /* 0x0000000328027224 */ /* 0x040fe200078e02ff */
[----:B------:R-:W-:Y:S02]  /*5320*/  SEL R5, R43, R22, !P0 ;  /* 0x000000162b057207 */ /* 0x000fe40004000000 */
[----:B------:R-:W-:Y:S01]  /*5330*/  SEL R3, R45, R26, !P3 ;  /* 0x0000001a2d037207 */ /* 0x000fe20005800000 */
[----:B------:R-:W-:Y:S01]  /*5340*/  IMAD R4, R40, R7, RZ ;  /* 0x0000000728047224 */ /* 0x000fe200078e02ff */
[C---:B------:R-:W-:Y:S01]  /*5350*/  ISETP.GE.AND P0, PT, R5.reuse, R2, PT ;  /* 0x000000020500720c */ /* 0x040fe20003f06270 */
[----:B------:R-:W-:Y:S03]  /*5360*/  IMAD.HI.U32 R6, R5, R36, RZ ;  /* 0x0000002405067227 */ /* 0x000fe600078e00ff */
[----:B------:R-:W-:Y:S01]  /*5370*/  ISETP.GE.OR P0, PT, R3, R4, P0 ;  /* 0x000000040300720c */ /* 0x000fe20000706670 */
[----:B------:R-:W-:Y:S01]  /*5380*/  IMAD.MOV R4, RZ, RZ, -R3 ;  /* 0x000000ffff047224 */ /* 0x000fe200078e0a03 */
[-C--:B------:R-:W-:Y:S03]  /*5390*/  SHF.R.U32.HI R6, RZ, R37.reuse, R6 ;  /* 0x00000025ff067219 */ /* 0x080fe60000011606 */
[----:B------:R-:W-:Y:S01]  /*53a0*/  IMAD R45, R42, R4, R45 ;  /* 0x000000042a2d7224 */ /* 0x000fe200078e022d */
[----:B------:R-:W-:Y:S05]  /*53b0*/  SEL R15, R5, R6, !P2 ;  /* 0x00000006050f7207 */ /* 0x000fea0005000000 */
[----:B------:R-:W-:Y:S02]  /*53c0*/  IMAD.MOV R6, RZ, RZ, -R15 ;  /* 0x000000ffff067224 */ /* 0x000fe400078e0a0f */
[C---:B------:R-:W-:Y:S04]  /*53d0*/  @!P0 IMAD.HI.U32 R2, R3.reuse, R36, RZ ;  /* 0x0000002403028227 */ /* 0x040fe800078e00ff */
[----:B------:R-:W-:Y:S01]  /*53e0*/  IMAD R6, R40, R6, R5 ;  /* 0x0000000628067224 */ /* 0x000fe200078e0205 */
[----:B------:R-:W-:Y:S04]  /*53f0*/  @!P0 SHF.R.U32.HI R2, RZ, R37, R2 ;  /* 0x00000025ff028219 */ /* 0x000fe80000011602 */
[----:B------:R-:W-:Y:S02]  /*5400*/  @!P0 SEL R0, R3, R2, !P2 ;  /* 0x0000000203008207 */ /* 0x000fe40005000000 */
[----:B------:R-:W-:Y:S02]  /*5410*/  IADD3 R2, PT, PT, -R5, RZ, RZ ;  /* 0x000000ff05027210 */ /* 0x000fe40007ffe1ff */
[----:B------:R-:W-:Y:S01]  /*5420*/  @!P0 IADD3 R8, PT, PT, R15, -R0, RZ ;  /* 0x800000000f088210 */ /* 0x000fe20007ffe0ff */
[----:B------:R-:W-:Y:S02]  /*5430*/  @!P0 IMAD R0, R7, R6, R0 ;  /* 0x0000000607008224 */ /* 0x000fe400078e0200 */
[----:B------:R-:W-:Y:S02]  /*5440*/  IMAD R43, R38, R2, R43 ;  /* 0x00000002262b7224 */ /* 0x000fe400078e022b */
[----:B------:R-:W-:Y:S02]  /*5450*/  @!P0 IMAD R5, R8, R40, R3 ;  /* 0x0000002808058224 */ /* 0x000fe400078e0203 */
[----:B------:R-:W-:Y:S04]  /*5460*/  @!P0 IMAD.MOV.U32 R3, RZ, RZ, R0 ;  /* 0x000000ffff038224 */ /* 0x000fe800078e0000 */
[----:B------:R-:W-:Y:S02]  /*5470*/  IMAD R45, R3, R42, R45 ;  /* 0x0000002a032d7224 */ /* 0x000fe400078e022d */
[----:B------:R-:W-:Y:S07]  /*5480*/  IMAD R43, R5, R38, R43 ;  /* 0x00000026052b7224 */ /* 0x000fee00078e022b */
.L_x_98:
[----:B-1----:R-:W-:Y:S01]  /*5490*/  @!P1 ISETP.NE.AND P0, PT, R10, 0x1, PT ;  /* 0x000000010a00980c */ /* 0x002fe20003f05270 */
[----:B------:R-:W-:Y:S01]  /*54a0*/  @!P1 IMAD.HI.U32 R0, R45, R12, RZ ;  /* 0x0000000c2d009227 */ /* 0x000fe200078e00ff */
[----:B------:R-:W-:Y:S01]  /*54b0*/  @!P1 ISETP.NE.AND P2, PT, R9, 0x1, PT ;  /* 0x000000010900980c */ /* 0x000fe20003f45270 */
[----:B------:R-:W-:Y:S01]  /*54c0*/  ULOP3.LUT UP0, URZ, UR48, 0x90, URZ, 0xc0, !UPT ;  /* 0x0000009030ff7892 */ /* 0x000fe2000f80c0ff */
[----:B------:R-:W-:Y:S01]  /*54d0*/  R2UR UR42, R21 ;  /* 0x00000000152a72ca */ /* 0x000fe200000e0000 */
[----:B------:R-:W-:Y:S01]  /*54e0*/  @!P1 IMAD.HI.U32 R3, R43, R11, RZ ;  /* 0x0000000b2b039227 */ /* 0x000fe200078e00ff */
[----:B------:R-:W-:Y:S02]  /*54f0*/  @!P1 SHF.R.U32.HI R0, RZ, R13, R0 ;  /* 0x0000000dff009219 */ /* 0x000fe40000011600 */
[----:B------:R-:W-:Y:S01]  /*5500*/  R2UR UR41, R20 ;  /* 0x00000000142972ca */ /* 0x000fe200000e0000 */
[----:B------:R-:W-:Y:S01]  /*5510*/  VIADD R112, R112, 0x1 ;  /* 0x0000000170707836 */ /* 0x000fe20000000000 */
[----:B------:R-:W-:Y:S02]  /*5520*/  @!P1 SHF.R.U32.HI R2, RZ, R14, R3 ;  /* 0x0000000eff029219 */ /* 0x000fe40000011603 */
[----:B------:R-:W-:Y:S02]  /*5530*/  @!P1 SEL R3, R45, R0, !P2 ;  /* 0x000000002d039207 */ /* 0x000fe40005000000 */
[----:B------:R-:W-:Y:S02]  /*5540*/  @!P1 SEL R2, R43, R2, !P0 ;  /* 0x000000022b029207 */ /* 0x000fe40004000000 */
[----:B------:R-:W-:Y:S01]  /*5550*/  @P4 SHF.R.U32.HI R103, RZ, 0x10, R17 ;  /* 0x00000010ff674819 */ /* 0x000fe20000011611 */
[----:B------:R-:W-:Y:S02]  /*5560*/  USHF.L.U32 UR42, UR42, 0x6, URZ ;  /* 0x000000062a2a7899 */ /* 0x000fe400080006ff */
[----:B------:R-:W-:Y:S02]  /*5570*/  @!P1 IMAD.IADD R0, R2, 0x1, -R3 ;  /* 0x0000000102009824 */ /* 0x000fe400078e0a03 */
[----:B------:R-:W-:Y:S01]  /*5580*/  @!P1 IMAD.IADD R2, R3, 0x1, -R2 ;  /* 0x0000000103029824 */ /* 0x000fe200078e0a02 */
[----:B------:R-:W-:Y:S01]  /*5590*/  USHF.L.U32 UR41, UR41, 0x7, URZ ;  /* 0x0000000729297899 */ /* 0x000fe200080006ff */
[----:B------:R-:W-:Y:S02]  /*55a0*/  @!P1 IMAD R45, R0, R9, R45 ;  /* 0x00000009002d9224 */ /* 0x000fe400078e022d */
[----:B------:R-:W-:Y:S01]  /*55b0*/  @!P1 IMAD R43, R2, R10, R43 ;  /* 0x0000000a022b9224 */ /* 0x000fe200078e022b */
[----:B------:R-:W-:Y:S08]  /*55c0*/  BRA.U !UP0, `(.L_x_99) ;  /* 0x0000000108407547 */ /* 0x000ff0000b800000 */
[----:B------:R-:W1:Y:S01]  /*55d0*/  LDCU.64 UR8, c[0x4][0x80] ;  /* 0x01001000ff0877ac */ /* 0x000e620008000a00 */
[----:B------:R-:W-:Y:S01]  /*55e0*/  MOV R3, 0x0 ;  /* 0x0000000000037802 */ /* 0x000fe20000000f00 */
[----:B------:R-:W-:Y:S02]  /*55f0*/  HFMA2 R12, -RZ, RZ, 0, 5.9604644775390625e-08 ;  /* 0x00000001ff0c7431 */ /* 0x000fe400000001ff */
[----:B------:R-:W-:Y:S02]  /*5600*/  IMAD.MOV.U32 R8, RZ, RZ, 0x70 ;  /* 0x00000070ff087424 */ /* 0x000fe400078e00ff */
[----:B------:R-:W-:Y:S01]  /*5610*/  IMAD.MOV.U32 R13, RZ, RZ, RZ ;  /* 0x000000ffff0d7224 */ /* 0x000fe200078e00ff */
[----:B------:R-:W2:Y:S01]  /*5620*/  LDCU.64 UR6, c[0x4][0x88] ;  /* 0x01001100ff0677ac */ /* 0x000ea20008000a00 */
[----:B------:R-:W3:Y:S01]  /*5630*/  LDC.64 R2, c[0x4][R3] ;  /* 0x0100000003027b82 */ /* 0x000ee20000000a00 */
[----:B------:R-:W4:Y:S01]  /*5640*/  LDCU.64 UR4, c[0x4][0x8] ;  /* 0x01000100ff0477ac */ /* 0x000f220008000a00 */
[----:B-1----:R-:W-:Y:S01]  /*5650*/  MOV R5, UR9 ;  /* 0x0000000900057c02 */ /* 0x002fe20008000f00 */
[----:B------:R-:W-:Y:S01]  /*5660*/  IMAD.U32 R4, RZ, RZ, UR8 ;  /* 0x00000008ff047e24 */ /* 0x000fe2000f8e00ff */
[----:B--2---:R-:W-:Y:S01]  /*5670*/  MOV R7, UR7 ;  /* 0x0000000700077c02 */ /* 0x004fe20008000f00 */
[----:B------:R-:W-:Y:S01]  /*5680*/  IMAD.U32 R6, RZ, RZ, UR6 ;  /* 0x00000006ff067e24 */ /* 0x000fe2000f8e00ff */
[----:B----4-:R-:W-:Y:S01]  /*5690*/  MOV R11, UR5 ;  /* 0x00000005000b7c02 */ /* 0x010fe20008000f00 */
[----:B------:R-:W-:Y:S02]  /*56a0*/  IMAD.U32 R10, RZ, RZ, UR4 ;  /* 0x00000004ff0a7e24 */ /* 0x000fe4000f8e00ff */
[----:B------:R-:W-:Y:S07]  /*56b0*/  LEPC R20, `(.L_x_99) ;  /* 0x000000001014794e */ /* 0x000fee0000000000 */
[----:B---3-5:R-:W-:Y:S05]  /*56c0*/  CALL.ABS.NOINC R2 ;  /* 0x0000000002007343 */ /* 0x028fea0003c00000 */
.L_x_99:
[----:B------:R-:W-:Y:S01]  /*56d0*/  LOP3.LUT P0, RZ, R108, 0x90, RZ, 0xc0, !PT ;  /* 0x000000906cff7812 */ /* 0x000fe2000780c0ff */
[----:B------:R-:W-:Y:S11]  /*56e0*/  BSSY.RECONVERGENT B6, `(.L_x_100) ;  /* 0x0000013000067945 */ /* 0x000ff60003800200 */
[----:B------:R-:W-:Y:S01]  /*56f0*/  @!UPT UIADD3 URZ, UPT, UPT, URZ, URZ, URZ ;  /* 0x000000fffffff290 */ /* 0x000fe2000fffe0ff */
[----:B------:R-:W-:Y:S05]  /*5700*/  @!P0 BRA `(.L_x_101) ;  /* 0x0000000000408947 */ /* 0x000fea0003800000 */
        /* <DEDUP_REMOVED lines=16> */
.L_x_101:
[----:B------:R-:W-:Y:S05]  /*5810*/  BSYNC.RECONVERGENT B6 ;  /* 0x0000000000067941 */ /* 0x000fea0003800200 */
.L_x_100:
[----:B------:R-:W-:Y:S01]  /*5820*/  ISETP.NE.U32.AND P4, PT, R90, RZ, PT ;  /* 0x000000ff5a00720c */ /* 0x000fe20003f85070 */
[----:B------:R-:W-:Y:S01]  /*5830*/  UISETP.NE.AND UP2, UPT, UR50, URZ, UPT ;  /* 0x000000ff3200728c */ /* 0x000fe2000bf45270 */
[----:B------:R-:W-:Y:S01]  /*5840*/  ISETP.NE.U32.AND P3, PT, RZ, UR38, PT ;  /* 0x00000026ff007c0c */ /* 0x000fe2000bf65070 */
[----:B------:R-:W-:Y:S01]  /*5850*/  UISETP.NE.U32.AND UP1, UPT, UR44, URZ, UPT ;  /* 0x000000ff2c00728c */ /* 0x000fe2000bf25070 */
[----:B------:R-:W-:Y:S01]  /*5860*/  ISETP.NE.AND.EX P4, PT, R91, RZ, PT, P4 ;  /* 0x000000ff5b00720c */ /* 0x000fe20003f85340 */
[----:B------:R-:W-:Y:S01]  /*5870*/  UPLOP3.LUT UP0, UPT, UPT, UPT, UPT, 0x40, 0x4 ;  /* 0x000000000004789c */ /* 0x000fe20003f0e870 */
[----:B------:R-:W-:Y:S01]  /*5880*/  ISETP.NE.AND.EX P3, PT, RZ, UR39, PT, P3 ;  /* 0x00000027ff007c0c */ /* 0x000fe2000bf65330 */
[----:B------:R-:W-:Y:S01]  /*5890*/  UISETP.NE.AND.EX UP1, UPT, UR45, URZ, UPT, UP1 ;  /* 0x000000ff2d00728c */ /* 0x000fe2000bf25310 */
[----:B------:R-:W-:Y:S04]  /*58a0*/  PLOP3.LUT P1, PT, PT, PT, UP2, 0x80, 0x8 ;  /* 0x000000000008781c */ /* 0x000fe80003f2f028 */
[----:B------:R-:W-:Y:S06]  /*58b0*/  @UP2 UPLOP3.LUT UP0, UPT, UPT, UPT, UP1, 0x80, 0x8 ;  /* 0x000000000008289c */ /* 0x000fec0003f0f010 */
[----:B------:R-:W-:Y:S01]  /*58c0*/  PLOP3.LUT P0, PT, PT, PT, UP0, 0x80, 0x8 ;  /* 0x000000000008781c */ /* 0x000fe20003f0f008 */
[----:B------:R-:W-:Y:S01]  /*58d0*/  @!UPT UIADD3 URZ, UPT, UPT, URZ, URZ, URZ ;  /* 0x000000fffffff290 */ /* 0x000fe2000fffe0ff */
[----:B------:R-:W-:Y:S11]  /*58e0*/  BRA.U !UP1, `(.L_x_102) ;  /* 0x0000000109387547 */ /* 0x000ff6000b800000 */
[----:B------:R-:W-:Y:S01]  /*58f0*/  UISETP.NE.U32.AND UP0, UPT, UR38, URZ, UPT ;  /* 0x000000ff2600728c */ /* 0x000fe2000bf05070 */
[----:B------:R-:W-:Y:S02]  /*5900*/  HFMA2 R0, -RZ, RZ, 0, 5.9604644775390625e-08 ;  /* 0x00000001ff007431 */ /* 0x000fe400000001ff */
[----:B------:R-:W-:Y:S01]  /*5910*/  IMAD.MOV.U32 R95, RZ, RZ, 0x1 ;  /* 0x00000001ff5f7424 */ /* 0x000fe200078e00ff */
[----:B------:R-:W-:Y:S06]  /*5920*/  UISETP.NE.AND.EX UP0, UPT, UR39, URZ, UPT, UP0 ;  /* 0x000000ff2700728c */ /* 0x000fec000bf05300 */
[----:B------:R-:W-:Y:S05]  /*5930*/  PLOP3.LUT P2, PT, PT, PT, UP0, 0x80, 0x8 ;  /* 0x000000000008781c */ /* 0x000fea0003f4f008 */
[----:B------:R-:W1:Y:S01]  /*5940*/  @UP0 LDCU.64 UR6, c[0x0][0x888] ;  /* 0x00011100ff0607ac */ /* 0x000e620008000a00 */
[----:B------:R-:W-:Y:S07]  /*5950*/  @UP0 UIMAD UR4, UR36, UR44, URZ ;  /* 0x0000002c240402a4 */ /* 0x000fee000f8e02ff */
[----:B------:R-:W-:Y:S01]  /*5960*/  @!P2 PRMT R95, R0, 0x7610, R95 ;  /* 0x00007610005fa816 */ /* 0x000fe2000000005f */
[----:B-1----:R-:W-:Y:S03]  /*5970*/  @UP0 UIMAD.WIDE UR6, UR4, 0x4, UR6 ;  /* 0x00000004040608a5 */ /* 0x002fe6000f8e0206 */
[----:B------:R-:W1:Y:S03]  /*5980*/  @!UP0 LDCU UR4, c[0x0][0x880] ;  /* 0x00011000ff0487ac */ /* 0x000e660008000800 */
[----:B------:R-:W-:Y:S01]  /*5990*/  IMAD.U32 R2, RZ, RZ, UR6 ;  /* 0x00000006ff027e24 */ /* 0x000fe2000f8e00ff */
[----:B------:R-:W-:Y:S05]  /*59a0*/  MOV R3, UR7 ;  /* 0x0000000700037c02 */ /* 0x000fea0008000f00 */
[----:B-----5:R2:W5:Y:S02]  /*59b0*/  @P2 LDG.E R49, desc[UR46][R2.64] ;  /* 0x0000002e02312981 */ /* 0x020564000c1e1900 */
[----:B-12---:R-:W-:Y:S02]  /*59c0*/  @!P2 IMAD.U32 R49, RZ, RZ, UR4 ;  /* 0x00000004ff31ae24 */ /* 0x006fe4000f8e00ff */
.L_x_102:
[----:B------:R-:W-:Y:S05]  /*59d0*/  @!P4 BRA `(.L_x_103) ;  /* 0x000000000020c947 */ /* 0x000fea0003800000 */
[----:B------:R-:W-:Y:S04]  /*59e0*/  ISETP.NE.U32.AND P2, PT, R88, RZ, PT ;  /* 0x000000ff5800720c */ /* 0x000fe80003f45070 */
[----:B------:R-:W-:Y:S11]  /*59f0*/  ISETP.NE.AND.EX P2, PT, R89, RZ, PT, P2 ;  /* 0x000000ff5900720c */ /* 0x000ff60003f45320 */
[----:B------:R-:W-:Y:S02]  /*5a00*/  @!UPT UIADD3 URZ, UPT, UPT, URZ, URZ, URZ ;  /* 0x000000fffffff290 */ /* 0x000fe4000fffe0ff */
[----:B------:R-:W1:Y:S01]  /*5a10*/  @P2 LDC.64 R2, c[0x0][0x8a8] ;  /* 0x00022a00ff022b82 */ /* 0x000e620000000a00 */
[----:B------:R-:W-:Y:S04]  /*5a20*/  @P2 IMAD R0, R90, UR36, RZ ;  /* 0x000000245a002c24 */ /* 0x000fe8000f8e02ff */
[----:B-1----:R-:W-:Y:S05]  /*5a30*/  @P2 IMAD.WIDE R2, R0, 0x4, R2 ;  /* 0x0000000400022825 */ /* 0x002fea00078e0202 */
[----:B-----5:R1:W5:Y:S02]  /*5a40*/  @P2 LDG.E R46, desc[UR46][R2.64] ;  /* 0x0000002e022e2981 */ /* 0x020364000c1e1900 */
[----:B-1----:R-:W2:Y:S02]  /*5a50*/  @!P2 LDC R46, c[0x0][0x8a0] ;  /* 0x00022800ff2eab82 */ /* 0x002ea40000000800 */
.L_x_103:
[----:B-----5:R-:W-:Y:S01]  /*5a60*/  FSETP.NEU.AND P2, PT, R49, RZ, PT ;  /* 0x000000ff3100720b */ /* 0x020fe20003f4d000 */
[----:B------:R-:W-:Y:S01]  /*5a70*/  BSSY B1, `(.L_x_104) ;  /* 0x0000041000017945 */ /* 0x000fe20003800000 */
[----:B------:R-:W-:Y:S01]  /*5a80*/  SEL R5, RZ, 0xffffffff, P3 ;  /* 0xffffffffff057807 */ /* 0x000fe20001800000 */
[----:B------:R-:W-:Y:S01]  /*5a90*/  IMAD.MOV.U32 R114, RZ, RZ, 0x1 ;  /* 0x00000001ff727424 */ /* 0x000fe200078e00ff */
[----:B------:R-:W-:Y:S01]  /*5aa0*/  LOP3.LUT P3, RZ, R95, 0xff, RZ, 0xc0, !PT ;  /* 0x000000ff5fff7812 */ /* 0x000fe2000786c0ff */
[C---:B------:R-:W-:Y:S01]  /*5ab0*/  IMAD R48, R44.reuse, 0x40, R47 ;  /* 0x000000402c307824 */ /* 0x040fe200078e022f */
[----:B------:R-:W-:Y:S02]  /*5ac0*/  @P1 SEL R0, RZ, 0xffffffff, P2 ;  /* 0xffffffffff001807 */ /* 0x000fe40001000000 */
[----:B------:R-:W-:Y:S02]  /*5ad0*/  CS2R R86, SRZ ;  /* 0x0000000000567805 */ /* 0x000fe4000001ff00 */
[----:B------:R-:W-:Y:S02]  /*5ae0*/  LEA R3, R105, UR49, 0x3 ;  /* 0x0000003169037c11 */ /* 0x000fe4000f8e18ff */
[----:B------:R-:W-:Y:S02]  /*5af0*/  CS2R R84, SRZ ;  /* 0x0000000000547805 */ /* 0x000fe4000001ff00 */
[----:B------:R-:W-:Y:S02]  /*5b00*/  @P0 SEL R0, R5, R0, !P3 ;  /* 0x0000000005000207 */ /* 0x000fe40005800000 */
[----:B------:R-:W-:Y:S02]  /*5b10*/  CS2R R82, SRZ ;  /* 0x0000000000527805 */ /* 0x000fe4000001ff00 */
[----:B------:R-:W-:Y:S02]  /*5b20*/  LEA R111, R44, UR49, 0x3 ;  /* 0x000000312c6f7c11 */ /* 0x000fe4000f8e18ff */
[----:B------:R-:W-:Y:S02]  /*5b30*/  CS2R R80, SRZ ;  /* 0x0000000000507805 */ /* 0x000fe4000001ff00 */
[----:B------:R-:W-:Y:S02]  /*5b40*/  @P1 LOP3.LUT R0, R0, 0x1, RZ, 0xc0, !PT ;  /* 0x0000000100001812 */ /* 0x000fe400078ec0ff */
[----:B------:R-:W-:Y:S02]  /*5b50*/  SHF.L.U32 R4, R107, 0x1f, RZ ;  /* 0x0000001f6b047819 */ /* 0x000fe400000006ff */
[----:B------:R-:W-:Y:S02]  /*5b60*/  ISETP.NE.U32.OR P5, PT, R0, 0x1, !P1 ;  /* 0x000000010000780c */ /* 0x000fe40004fa5470 */
[----:B------:R-:W-:Y:S02]  /*5b70*/  SEL R0, RZ, 0xffffffff, P2 ;  /* 0xffffffffff007807 */ /* 0x000fe40001000000 */
[----:B------:R-:W-:Y:S02]  /*5b80*/  PLOP3.LUT P2, PT, PT, PT, UP1, 0x80, 0x8 ;  /* 0x000000000008781c */ /* 0x000fe40003f4f018 */
[----:B------:R-:W-:Y:S07]  /*5b90*/  P2R R113, PR, RZ, 0x20 ;  /* 0x00000020ff717803 */ /* 0x000fee0000000000 */
[----:B------:R-:W-:Y:S04]  /*5ba0*/  @P5 SHF.L.U32 R2, R104, 0x1f, RZ ;  /* 0x0000001f68025819 */ /* 0x000fe800000006ff */
[----:B------:R-:W1:Y:S01]  /*5bb0*/  @P5 SYNCS.PHASECHK.TRANS64.TRYWAIT P1, [R3+URZ+0x40], R2 ;  /* 0x00004002030055a7 */ /* 0x000e6200080211ff */
[----:B------:R-:W-:Y:S04]  /*5bc0*/  @P2 SEL R0, R5, R0, !P3 ;  /* 0x0000000005002207 */ /* 0x000fe80005800000 */
[----:B------:R-:W-:Y:S04]  /*5bd0*/  LOP3.LUT R0, R0, 0x1, RZ, 0xc0, !PT ;  /* 0x0000000100007812 */ /* 0x000fe800078ec0ff */
[----:B------:R-:W-:Y:S04]  /*5be0*/  ISETP.NE.U32.AND P4, PT, R0, 0x1, PT ;  /* 0x000000010000780c */ /* 0x000fe80003f85070 */
[----:B------:R-:W-:Y:S01]  /*5bf0*/  P2R R115, PR, RZ, 0x10 ;  /* 0x00000010ff737803 */ /* 0x000fe20000000000 */
[----:B------:R3:W4:Y:S01]  /*5c00*/  SYNCS.PHASECHK.TRANS64.TRYWAIT P0, [R111+URZ+0x90], R4 ;  /* 0x000090046f0075a7 */ /* 0x00072200080011ff */
[----:B-1----:R-:W-:Y:S01]  /*5c10*/  @P5 SEL R114, RZ, 0x1, !P1 ;  /* 0x00000001ff725807 */ /* 0x002fe20004800000 */
[----:B---3--:R-:W-:Y:S06]  /*5c20*/  @!P5 BRA `(.L_x_105) ;  /* 0x000000000094d947 */ /* 0x008fec0003800000 */
[----:B------:R-:W-:Y:S01]  /*5c30*/  @P4 IMAD R5, R105, 0x1000, R100 ;  /* 0x0000100069054824 */ /* 0x000fe200078e0264 */
[----:B------:R-:W-:Y:S01]  /*5c40*/  LOP3.LUT P5, RZ, R101, 0x80, RZ, 0xc0, !PT ;  /* 0x0000008065ff7812 */ /* 0x000fe200078ac0ff */
[----:B------:R-:W-:Y:S01]  /*5c50*/  BSSY B0, `(.L_x_106) ;  /* 0x0000010000007945 */ /* 0x000fe20003800000 */
[----:B------:R-:W-:Y:S01]  /*5c60*/  ISETP.NE.AND P2, PT, R114, RZ, PT ;  /* 0x000000ff7200720c */ /* 0x000fe20003f45270 */
[----:B------:R-:W-:Y:S01]  /*5c70*/  @P4 VIADD R2, R5, UR49 ;  /* 0x0000003105024c36 */ /* 0x000fe20008000000 */
[----:B------:R-:W-:Y:S02]  /*5c80*/  PLOP3.LUT P1, PT, PT, PT, PT, 0x8, 0x80 ;  /* 0x000000000080781c */ /* 0x000fe40003f2e170 */
[----:B------:R-:W-:Y:S02]  /*5c90*/  CS2R R82, SRZ ;  /* 0x0000000000527805 */ /* 0x000fe4000001ff00 */
[----:B------:R-:W-:Y:S01]  /*5ca0*/  @P4 PLOP3.LUT P1, PT, P5, PT, PT, 0x80, 0x8 ;  /* 0x000000000008481c */ /* 0x000fe20002f2f070 */
[C---:B------:R-:W-:Y:S01]  /*5cb0*/  @P4 VIADD R0, R2.reuse, 0x200 ;  /* 0x0000020002004836 */ /* 0x040fe20000000000 */
[----:B------:R-:W-:Y:S01]  /*5cc0*/  CS2R R80, SRZ ;  /* 0x0000000000507805 */ /* 0x000fe2000001ff00 */
[----:B------:R-:W-:Y:S01]  /*5cd0*/  @P4 VIADD R2, R2, 0x210 ;  /* 0x0000021002024836 */ /* 0x000fe20000000000 */
[----:B------:R-:W-:Y:S02]  /*5ce0*/  CS2R R86, SRZ ;  /* 0x0000000000567805 */ /* 0x000fe4000001ff00 */
[----:B------:R-:W-:Y:S07]  /*5cf0*/  CS2R R84, SRZ ;  /* 0x0000000000547805 */ /* 0x000fee000001ff00 */
[----:B------:R-:W-:Y:S01]  /*5d00*/  @P1 VIADD R2, R0, 0xfffffff0 ;  /* 0xfffffff000021836 */ /* 0x000fe20000000000 */
[----:B------:R-:W-:Y:S06]  /*5d10*/  @P2 BRA `(.L_x_107) ;  /* 0x00000000000c2947 */ /* 0x000fec0003800000 */
[----:B------:R-:W-:Y:S04]  /*5d20*/  SHF.L.U32 R0, R104, 0x1f, RZ ;  /* 0x0000001f68007819 */ /* 0x000fe800000006ff */
[----:B------:R-:W1:Y:S02]  /*5d30*/  SYNCS.PHASECHK.TRANS64.TRYWAIT P1, [R3+URZ+0x40], R0 ;  /* 0x00004000030075a7 */ /* 0x000e6400080211ff */
[----:B-1----:R-:W-:Y:S05]  /*5d40*/  @!P1 BRA `(.L_x_108) ;  /* 0x0000002400609947 */ /* 0x002fea0003800000 */
.L_x_107:
[----:B------:R-:W-:Y:S05]  /*5d50*/  BSYNC B0 ;  /* 0x0000000000007941 */ /* 0x000fea0003800000 */
.L_x_106:
[----:B------:R-:W-:Y:S01]  /*5d60*/  ISETP.NE.AND P1, PT, R115, RZ, PT ;  /* 0x000000ff7300720c */ /* 0x000fe20003f25270 */
[----:B-1----:R-:W-:Y:S02]  /*5d70*/  VIADD R3, R3, 0x50 ;  /* 0x0000005003037836 */ /* 0x002fe40000000000 */
[----:B------:R-:W-:Y:S02]  /*5d80*/  IMAD.U32 R0, RZ, RZ, UR37 ;  /* 0x00000025ff007e24 */ /* 0x000fe4000f8e00ff */
[----:B------:R-:W-:Y:S03]  /*5d90*/  VIADD R105, R105, 0x1 ;  /* 0x0000000169697836 */ /* 0x000fe60000000000 */
[----:B------:R-:W-:Y:S05]  /*5da0*/  PRMT R0, R0, 0x654, R3 ;  /* 0x0000065400007816 */ /* 0x000fea0000000003 */
[----:B------:R1:W3:Y:S04]  /*5db0*/  @P1 LDS.128 R80, [R5+UR49+0x200] ;  /* 0x0002003105501984 */ /* 0x0002e80008000c00 */
[----:B------:R1:W1:Y:S01]  /*5dc0*/  @P1 LDS.128 R84, [R2] ;  /* 0x0000000002541984 */ /* 0x0002620000000c00 */
[C---:B------:R-:W-:Y:S01]  /*5dd0*/  ISETP.NE.AND P1, PT, R105.reuse, 0x2, PT ;  /* 0x000000026900780c */ /* 0x040fe20003f25270 */
[----:B------:R-:W-:Y:S01]  /*5de0*/  @!PT LDS RZ, [RZ] ;  /* 0x00000000fffff984 */ /* 0x000fe20000000800 */
[----:B------:R-:W-:Y:S01]  /*5df0*/  @!PT LDS RZ, [RZ] ;  /* 0x00000000fffff984 */ /* 0x000fe20000000800 */
[----:B------:R-:W-:Y:S01]  /*5e00*/  @!PT LDS RZ, [RZ] ;  /* 0x00000000fffff984 */ /* 0x000fe20000000800 */
[----:B------:R-:W-:Y:S01]  /*5e10*/  @!PT LDS RZ, [RZ] ;  /* 0x00000000fffff984 */ /* 0x000fe20000000800 */
[----:B------:R5:W-:Y:S06]  /*5e20*/  MEMBAR.ALL.CTA ;  /* 0x0000000000007992 */ /* 0x000bec0000008000 */
[----:B-----5:R-:W5:Y:S01]  /*5e30*/  FENCE.VIEW.ASYNC.S ;  /* 0x00000000000073c6 */ /* 0x020f620000000000 */
[----:B------:R-:W-:Y:S02]  /*5e40*/  SEL R3, RZ, 0x1, P1 ;  /* 0x00000001ff037807 */ /* 0x000fe40000800000 */
[----:B------:R-:W-:Y:S02]  /*5e50*/  SEL R105, R105, RZ, P1 ;  /* 0x000000ff69697207 */ /* 0x000fe40000800000 */
[----:B------:R-:W-:Y:S01]  /*5e60*/  LOP3.LUT R104, R104, R3, RZ, 0x3c, !PT ;  /* 0x0000000368687212 */ /* 0x000fe200078e3cff */
[----:B-----5:R1:W-:Y:S06]  /*5e70*/  SYNCS.ARRIVE.TRANS64.RED.A1T0 RZ, [R0+URZ], RZ ;  /* 0x000000ff00ff79a7 */ /* 0x0203ec00081004ff */
.L_x_105:
[----:B------:R-:W-:Y:S05]  /*5e80*/  BSYNC B1 ;  /* 0x0000000000017941 */ /* 0x000fea0003800000 */
.L_x_104:
[----:B------:R-:W-:Y:S04]  /*5e90*/  SHF.R.U32.HI R3, RZ, 0x15, R48 ;  /* 0x00000015ff037819 */ /* 0x000fe80000011630 */
[----:B------:R-:W-:Y:S01]  /*5ea0*/  LOP3.LUT P1, RZ, R3, 0x3, R102, 0x48, !PT ;  /* 0x0000000303ff7812 */ /* 0x000fe20007824866 */
[----:B------:R-:W-:Y:S01]  /*5eb0*/  @!UPT UIADD3 URZ, UPT, UPT, URZ, URZ, URZ ;  /* 0x000000fffffff290 */ /* 0x000fe2000fffe0ff */
[----:B----4-:R-:W-:Y:S11]  /*5ec0*/  @P0 BRA `(.L_x_109) ;  /* 0x0000000000080947 */ /* 0x010ff60003800000 */
[----:B------:R-:W4:Y:S02]  /*5ed0*/  SYNCS.PHASECHK.TRANS64.TRYWAIT P0, [R111+URZ+0x90], R4 ;  /* 0x000090046f0075a7 */ /* 0x000f2400080011ff */
[----:B----4-:R-:W-:Y:S05]  /*5ee0*/  @!P0 BRA `(.L_x_110) ;  /* 0x00000024000c8947 */ /* 0x010fea0003800000 */
.L_x_109:
[----:B------:R-:W-:Y:S05]  /*5ef0*/  @!P1 BRA `(.L_x_111) ;  /* 0x0000000000409947 */ /* 0x000fea0003800000 */
[----:B------:R-:W5:Y:S01]  /*5f00*/  LDCU.64 UR8, c[0x4][0x70] ;  /* 0x01000e00ff0877ac */ /* 0x000f620008000a00 */
[----:B------:R-:W-:Y:S01]  /*5f10*/  MOV R3, 0x0 ;  /* 0x0000000000037802 */ /* 0x000fe20000000f00 */
[----:B------:R-:W-:Y:S02]  /*5f20*/  HFMA2 R12, -RZ, RZ, 0, 5.9604644775390625e-08 ;  /* 0x00000001ff0c7431 */ /* 0x000fe400000001ff */
[----:B------:R-:W-:Y:S02]  /*5f30*/  IMAD.MOV.U32 R8, RZ, RZ, 0x192 ;  /* 0x00000192ff087424 */ /* 0x000fe400078e00ff */
[----:B------:R-:W-:Y:S01]  /*5f40*/  IMAD.MOV.U32 R13, RZ, RZ, RZ ;  /* 0x000000ffff0d7224 */ /* 0x000fe200078e00ff */
[----:B------:R-:W2:Y:S01]  /*5f50*/  LDCU.64 UR6, c[0x4][0x78] ;  /* 0x01000f00ff0677ac */ /* 0x000ea20008000a00 */
[----:B-1----:R-:W1:Y:S01]  /*5f60*/  LDC.64 R2, c[0x4][R3] ;  /* 0x0100000003027b82 */ /* 0x002e620000000a00 */
[----:B------:R-:W3:Y:S01]  /*5f70*/  LDCU.64 UR4, c[0x4][0x10] ;  /* 0x01000200ff0477ac */ /* 0x000ee20008000a00 */
[----:B-----5:R-:W-:Y:S01]  /*5f80*/  MOV R5, UR9 ;  /* 0x0000000900057c02 */ /* 0x020fe20008000f00 */
[----:B----4-:R-:W-:Y:S01]  /*5f90*/  IMAD.U32 R4, RZ, RZ, UR8 ;  /* 0x00000008ff047e24 */ /* 0x010fe2000f8e00ff */
[----:B--2---:R-:W-:Y:S01]  /*5fa0*/  MOV R7, UR7 ;  /* 0x0000000700077c02 */ /* 0x004fe20008000f00 */
[----:B------:R-:W-:Y:S01]  /*5fb0*/  IMAD.U32 R6, RZ, RZ, UR6 ;  /* 0x00000006ff067e24 */ /* 0x000fe2000f8e00ff */
[----:B---3--:R-:W-:Y:S01]  /*5fc0*/  MOV R11, UR5 ;  /* 0x00000005000b7c02 */ /* 0x008fe20008000f00 */
[----:B------:R-:W-:Y:S02]  /*5fd0*/  IMAD.U32 R10, RZ, RZ, UR4 ;  /* 0x00000004ff0a7e24 */ /* 0x000fe4000f8e00ff */
[----:B------:R-:W-:Y:S07]  /*5fe0*/  LEPC R20, `(.L_x_111) ;  /* 0x000000001014794e */ /* 0x000fee0000000000 */
[----:B-1----:R-:W-:Y:S05]  /*5ff0*/  CALL.ABS.NOINC R2 ;  /* 0x0000000002007343 */ /* 0x002fea0003c00000 */
.L_x_111:
[-C--:B---3--:R-:W-:Y:S01]  /*6000*/  F2FP.F16.E5M2.UNPACK_B R51, R80.reuse ;  /* 0x00000050ff33723e */ /* 0x088fe200020004ff */
[----:B------:R-:W-:Y:S05]  /*6010*/  WARPSYNC.ALL ;  /* 0x0000000000007948 */ /* 0x000fea0003800000 */
[----:B------:R-:W-:Y:S01]  /*6020*/  R2UR UR4, R48 ;  /* 0x00000000300472ca */ /* 0x000fe200000e0000 */
[--C-:B------:R-:W-:Y:S01]  /*6030*/  HADD2.F32 R50, -RZ, R51.reuse.H0_H0 ;  /* 0x20000033ff327230 */ /* 0x100fe20000004100 */
[----:B------:R-:W-:Y:S01]  /*6040*/  F2FP.F16.E5M2.UNPACK_B R53, R80.H1 ;  /* 0x00000050ff35723e */ /* 0x000fe200030004ff */
[----:B------:R-:W-:Y:S01]  /*6050*/  HADD2.F32 R51, -RZ, R51.H1_H1 ;  /* 0x30000033ff337230 */ /* 0x000fe20000004100 */
[-C--:B------:R-:W-:Y:S01]  /*6060*/  F2FP.F16.E5M2.UNPACK_B R55, R81.reuse ;  /* 0x00000051ff37723e */ /* 0x080fe200020004ff */
[----:B------:R-:W-:Y:S01]  /*6070*/  BSSY.RECONVERGENT B0, `(.L_x_112) ;  /* 0x000009e000007945 */ /* 0x000fe20003800200 */
[----:B------:R-:W-:Y:S01]  /*6080*/  F2FP.F16.E5M2.UNPACK_B R57, R81.H1 ;  /* 0x00000051ff39723e */ /* 0x000fe200030004ff */
[--C-:B------:R-:W-:Y:S01]  /*6090*/  HADD2.F32 R52, -RZ, R53.reuse.H0_H0 ;  /* 0x20000035ff347230 */ /* 0x100fe20000004100 */
[-C--:B------:R-:W-:Y:S01]  /*60a0*/  F2FP.F16.E5M2.UNPACK_B R59, R82.reuse ;  /* 0x00000052ff3b723e */ /* 0x080fe200020004ff */
[----:B------:R-:W-:Y:S01]  /*60b0*/  HADD2.F32 R54, -RZ, R53.H1_H1 ;  /* 0x30000035ff367230 */ /* 0x000fe20000004100 */
[----:B------:R-:W-:Y:S01]  /*60c0*/  F2FP.F16.E5M2.UNPACK_B R61, R82.H1 ;  /* 0x00000052ff3d723e */ /* 0x000fe200030004ff */
[--C-:B------:R-:W-:Y:S01]  /*60d0*/  HADD2.F32 R53, -RZ, R55.reuse.H0_H0 ;  /* 0x20000037ff357230 */ /* 0x100fe20000004100 */
[-C--:B------:R-:W-:Y:S01]  /*60e0*/  F2FP.F16.E5M2.UNPACK_B R63, R83.reuse ;  /* 0x00000053ff3f723e */ /* 0x080fe200020004ff */
[----:B-1--4-:R-:W2:Y:S01]  /*60f0*/  LDTM.x32 R4, tmem[UR4] ;  /* 0x00000004000479ee */ /* 0x012ea200082c0000 */
[----:B------:R-:W-:Y:S01]  /*6100*/  F2FP.F16.E5M2.UNPACK_B R65, R83.H1 ;  /* 0x00000053ff41723e */ /* 0x000fe200030004ff */
[----:B------:R-:W-:Y:S01]  /*6110*/  HADD2.F32 R56, -RZ, R55.H1_H1 ;  /* 0x30000037ff387230 */ /* 0x000fe20000004100 */
[-C--:B------:R-:W-:Y:S01]  /*6120*/  F2FP.F16.E5M2.UNPACK_B R67, R84.reuse ;  /* 0x00000054ff43723e */ /* 0x080fe200020004ff */
[----:B------:R-:W-:Y:S01]  /*6130*/  HADD2.F32 R60, -RZ, R59.H1_H1 ;  /* 0x3000003bff3c7230 */ /* 0x000fe20000004100 */
[----:B------:R-:W-:Y:S01]  /*6140*/  IADD3 R125, PT, PT, R100, UR49, RZ ;  /* 0x00000031647d7c10 */ /* 0x000fe2000fffe0ff */
[----:B------:R-:W-:Y:S01]  /*6150*/  HADD2.F32 R64, -RZ, R63.H1_H1 ;  /* 0x3000003fff407230 */ /* 0x000fe20000004100 */
[----:B------:R-:W-:Y:S01]  /*6160*/  ISETP.NE.AND P6, PT, R113, RZ, PT ;  /* 0x000000ff7100720c */ /* 0x000fe20003fc5270 */
[----:B------:R-:W-:Y:S01]  /*6170*/  HADD2.F32 R68, -RZ, R67.H1_H1 ;  /* 0x30000043ff447230 */ /* 0x000fe20000004100 */
[----:B------:R-:W-:Y:S01]  /*6180*/  LOP3.LUT P5, RZ, R101, 0x80, RZ, 0xc0, !PT ;  /* 0x0000008065ff7812 */ /* 0x000fe200078ac0ff */
[--C-:B------:R-:W-:Y:S01]  /*6190*/  HADD2.F32 R55, -RZ, R57.reuse.H0_H0 ;  /* 0x20000039ff377230 */ /* 0x100fe20000004100 */
[----:B------:R-:W-:Y:S01]  /*61a0*/  F2FP.F16.E5M2.UNPACK_B R69, R84.H1 ;  /* 0x00000054ff45723e */ /* 0x000fe200030004ff */
[----:B------:R-:W-:Y:S01]  /*61b0*/  HADD2.F32 R58, -RZ, R57.H1_H1 ;  /* 0x30000039ff3a7230 */ /* 0x000fe20000004100 */
[-C--:B------:R-:W-:Y:S01]  /*61c0*/  F2FP.F16.E5M2.UNPACK_B R71, R85.reuse ;  /* 0x00000055ff47723e */ /* 0x080fe200020004ff */
[----:B------:R-:W-:Y:S01]  /*61d0*/  HADD2.F32 R57, -RZ, R59.H0_H0 ;  /* 0x2000003bff397230 */ /* 0x000fe20000004100 */
[----:B------:R-:W-:Y:S01]  /*61e0*/  F2FP.F16.E5M2.UNPACK_B R73, R85.H1 ;  /* 0x00000055ff49723e */ /* 0x000fe200030004ff */
[----:B------:R-:W-:Y:S01]  /*61f0*/  HADD2.F32 R59, -RZ, R61.H0_H0 ;  /* 0x2000003dff3b7230 */ /* 0x000fe20000004100 */
[-C--:B------:R-:W-:Y:S01]  /*6200*/  F2FP.F16.E5M2.UNPACK_B R75, R86.reuse ;  /* 0x00000056ff4b723e */ /* 0x080fe200020004ff */
[----:B------:R-:W-:Y:S01]  /*6210*/  HADD2.F32 R72, -RZ, R71.H1_H1 ;  /* 0x30000047ff487230 */ /* 0x000fe20000004100 */
[----:B------:R-:W-:Y:S01]  /*6220*/  F2FP.F16.E5M2.UNPACK_B R77, R86.H1 ;  /* 0x00000056ff4d723e */ /* 0x000fe200030004ff */
[----:B------:R-:W-:Y:S01]  /*6230*/  HADD2.F32 R62, -RZ, R61.H1_H1 ;  /* 0x3000003dff3e7230 */ /* 0x000fe20000004100 */
[----:B------:R-:W-:Y:S01]  /*6240*/  F2FP.F16.E5M2.UNPACK_B R79, R87.H1 ;  /* 0x00000057ff4f723e */ /* 0x000fe200030004ff */
[----:B------:R-:W-:Y:S01]  /*6250*/  HADD2.F32 R61, -RZ, R63.H0_H0 ;  /* 0x2000003fff3d7230 */ /* 0x000fe20000004100 */
[----:B------:R-:W-:Y:S01]  /*6260*/  ISETP.NE.AND P0, PT, R109, RZ, PT ;  /* 0x000000ff6d00720c */ /* 0x000fe20003f05270 */
[C---:B--2---:R-:W-:Y:S01]  /*6270*/  FMUL R0, R46.reuse, R4 ;  /* 0x000000042e007220 */ /* 0x044fe20000400000 */
[C---:B------:R-:W-:Y:S01]  /*6280*/  FMUL R2, R46.reuse, R5 ;  /* 0x000000052e027220 */ /* 0x040fe20000400000 */
[C---:B------:R-:W-:Y:S01]  /*6290*/  FMUL R4, R46.reuse, R8 ;  /* 0x000000082e047220 */ /* 0x040fe20000400000 */
[C---:B------:R-:W-:Y:S01]  /*62a0*/  FMUL R5, R46.reuse, R9 ;  /* 0x000000092e057220 */ /* 0x040fe20000400000 */
[C---:B------:R-:W-:Y:S01]  /*62b0*/  FFMA R0, R49.reuse, R50, R0 ;  /* 0x0000003231007223 */ /* 0x040fe20000000000 */
[C---:B------:R-:W-:Y:S01]  /*62c0*/  FFMA R2, R49.reuse, R51, R2 ;  /* 0x0000003331027223 */ /* 0x040fe20000000002 */
[C---:B------:R-:W-:Y:S01]  /*62d0*/  FMUL R8, R46.reuse, R12 ;  /* 0x0000000c2e087220 */ /* 0x040fe20000400000 */
[C---:B------:R-:W-:Y:S01]  /*62e0*/  FMUL R9, R46.reuse, R13 ;  /* 0x0000000d2e097220 */ /* 0x040fe20000400000 */
[C---:B------:R-:W-:Y:S01]  /*62f0*/  FMUL R12, R46.reuse, R16 ;  /* 0x000000102e0c7220 */ /* 0x040fe20000400000 */
[C---:B------:R-:W-:Y:S01]  /*6300*/  FMUL R13, R46.reuse, R17 ;  /* 0x000000112e0d7220 */ /* 0x040fe20000400000 */
[C---:B------:R-:W-:Y:S01]  /*6310*/  FMUL R16, R46.reuse, R20 ;  /* 0x000000142e107220 */ /* 0x040fe20000400000 */
[C---:B------:R-:W-:Y:S01]  /*6320*/  FMUL R17, R46.reuse, R21 ;  /* 0x000000152e117220 */ /* 0x040fe20000400000 */
[C---:B------:R-:W-:Y:S01]  /*6330*/  FMUL R20, R46.reuse, R24 ;  /* 0x000000182e147220 */ /* 0x040fe20000400000 */
[C---:B------:R-:W-:Y:S01]  /*6340*/  FMUL R21, R46.reuse, R25 ;  /* 0x000000192e157220 */ /* 0x040fe20000400000 */
[----:B------:R-:W-:Y:S02]  /*6350*/  HADD2.F32 R76, -RZ, R75.H1_H1 ;  /* 0x3000004bff4c7230 */ /* 0x000fe40000004100 */
[C---:B------:R-:W-:Y:S01]  /*6360*/  FMUL R24, R46.reuse, R28 ;  /* 0x0000001c2e187220 */ /* 0x040fe20000400000 */
[C---:B------:R-:W-:Y:S01]  /*6370*/  FMUL R25, R46.reuse, R29 ;  /* 0x0000001d2e197220 */ /* 0x040fe20000400000 */
[C---:B------:R-:W-:Y:S01]  /*6380*/  FMUL R28, R46.reuse, R32 ;  /* 0x000000202e1c7220 */ /* 0x040fe20000400000 */
[C---:B------:R-:W-:Y:S01]  /*6390*/  FMUL R29, R46.reuse, R33 ;  /* 0x000000212e1d7220 */ /* 0x040fe20000400000 */
[C---:B------:R-:W-:Y:S01]  /*63a0*/  FMUL R3, R46.reuse, R6 ;  /* 0x000000062e037220 */ /* 0x040fe20000400000 */
[C---:B------:R-:W-:Y:S01]  /*63b0*/  FMUL R7, R46.reuse, R7 ;  /* 0x000000072e077220 */ /* 0x040fe20000400000 */
[----:B------:R-:W-:Y:S01]  /*63c0*/  FMUL R6, R46, R10 ;  /* 0x0000000a2e067220 */ /* 0x000fe20000400000 */
[----:B------:R-:W-:Y:S01]  /*63d0*/  F2FP.F16.E5M2.UNPACK_B R50, R87 ;  /* 0x00000057ff32723e */ /* 0x000fe200020004ff */
[C---:B------:R-:W-:Y:S01]  /*63e0*/  FFMA R3, R49.reuse, R52, R3 ;  /* 0x0000003431037223 */ /* 0x040fe20000000003 */
[C---:B------:R-:W-:Y:S01]  /*63f0*/  FFMA R7, R49.reuse, R54, R7 ;  /* 0x0000003631077223 */ /* 0x040fe20000000007 */
[----:B------:R-:W-:Y:S01]  /*6400*/  @P6 SHF.L.U32 R32, R104, 0x1f, RZ ;  /* 0x0000001f68206819 */ /* 0x000fe200000006ff */
[C---:B------:R-:W-:Y:S01]  /*6410*/  FFMA R4, R49.reuse, R53, R4 ;  /* 0x0000003531047223 */ /* 0x040fe20000000004 */
[----:B------:R-:W-:Y:S01]  /*6420*/  FFMA R5, R49, R56, R5 ;  /* 0x0000003831057223 */ /* 0x000fe20000000005 */
[C---:B------:R-:W-:Y:S01]  /*6430*/  FMUL R11, R46.reuse, R11 ;  /* 0x0000000b2e0b7220 */ /* 0x040fe20000400000 */
[----:B------:R-:W-:Y:S01]  /*6440*/  F2FP.SATFINITE.E5M2.F32.PACK_AB_MERGE_C R113, R7, R3, RZ ;  /* 0x000000030771723e */ /* 0x000fe200048060ff */
[C---:B------:R-:W-:Y:S01]  /*6450*/  FFMA R6, R49.reuse, R55, R6 ;  /* 0x0000003731067223 */ /* 0x040fe20000000006 */
[----:B------:R-:W-:Y:S01]  /*6460*/  FMUL R10, R46, R14 ;  /* 0x0000000e2e0a7220 */ /* 0x000fe20000400000 */
[C---:B------:R-:W-:Y:S01]  /*6470*/  FFMA R11, R49.reuse, R58, R11 ;  /* 0x0000003a310b7223 */ /* 0x040fe2000000000b */
[----:B------:R-:W-:Y:S01]  /*6480*/  F2FP.SATFINITE.E5M2.F32.PACK_AB_MERGE_C R116, R2, R0, R113 ;  /* 0x000000000274723e */ /* 0x000fe20004806071 */
[C---:B------:R-:W-:Y:S01]  /*6490*/  FMUL R15, R46.reuse, R15 ;  /* 0x0000000f2e0f7220 */ /* 0x040fe20000400000 */
[----:B------:R-:W-:Y:S01]  /*64a0*/  MOV R113, 0x10 ;  /* 0x0000001000717802 */ /* 0x000fe20000000f00 */
[----:B------:R-:W-:Y:S01]  /*64b0*/  FFMA R8, R49, R57, R8 ;  /* 0x0000003931087223 */ /* 0x000fe20000000008 */
[----:B------:R-:W-:Y:S01]  /*64c0*/  F2FP.SATFINITE.E5M2.F32.PACK_AB_MERGE_C R117, R11, R6, RZ ;  /* 0x000000060b75723e */ /* 0x000fe200048060ff */
[----:B------:R-:W-:Y:S01]  /*64d0*/  FFMA R9, R49, R60, R9 ;  /* 0x0000003c31097223 */ /* 0x000fe20000000009 */
[--C-:B------:R-:W-:Y:S01]  /*64e0*/  HADD2.F32 R63, -RZ, R65.reuse.H0_H0 ;  /* 0x20000041ff3f7230 */ /* 0x100fe20000004100 */
[----:B------:R-:W-:Y:S01]  /*64f0*/  SEL R124, R113, 0xfffffff0, !P5 ;  /* 0xfffffff0717c7807 */ /* 0x000fe20006800000 */
[----:B------:R-:W-:Y:S01]  /*6500*/  FFMA R10, R49, R59, R10 ;  /* 0x0000003b310a7223 */ /* 0x000fe2000000000a */
[----:B------:R-:W-:Y:S01]  /*6510*/  F2FP.SATFINITE.E5M2.F32.PACK_AB_MERGE_C R117, R5, R4, R117 ;  /* 0x000000040575723e */ /* 0x000fe20004806075 */
[----:B------:R-:W-:Y:S01]  /*6520*/  FFMA R15, R49, R62, R15 ;  /* 0x0000003e310f7223 */ /* 0x000fe2000000000f */
[----:B------:R-:W-:Y:S01]  /*6530*/  IADD3 R113, PT, PT, R125, R124, RZ ;  /* 0x0000007c7d717210 */ /* 0x000fe20007ffe0ff */
[C---:B------:R-:W-:Y:S01]  /*6540*/  FFMA R12, R49.reuse, R61, R12 ;  /* 0x0000003d310c7223 */ /* 0x040fe2000000000c */
[----:B------:R-:W-:Y:S01]  /*6550*/  FFMA R13, R49, R64, R13 ;  /* 0x00000040310d7223 */ /* 0x000fe2000000000d */
[--C-:B------:R-:W-:Y:S01]  /*6560*/  HADD2.F32 R51, -RZ, R50.reuse.H0_H0 ;  /* 0x20000032ff337230 */ /* 0x100fe20000004100 */
[----:B------:R-:W-:Y:S01]  /*6570*/  F2FP.SATFINITE.E5M2.F32.PACK_AB_MERGE_C R118, R15, R10, RZ ;  /* 0x0000000a0f76723e */ /* 0x000fe200048060ff */
[----:B------:R-:W-:Y:S02]  /*6580*/  HADD2.F32 R50, -RZ, R50.H1_H1 ;  /* 0x30000032ff327230 */ /* 0x000fe40000004100 */
[C---:B------:R-:W-:Y:S01]  /*6590*/  FMUL R14, R46.reuse, R18 ;  /* 0x000000122e0e7220 */ /* 0x040fe20000400000 */
[----:B------:R-:W-:Y:S02]  /*65a0*/  HADD2.F32 R66, -RZ, R65.H1_H1 ;  /* 0x30000041ff427230 */ /* 0x000fe40000004100 */
[C---:B------:R-:W-:Y:S01]  /*65b0*/  FMUL R19, R46.reuse, R19 ;  /* 0x000000132e137220 */ /* 0x040fe20000400000 */
[----:B------:R-:W-:Y:S02]  /*65c0*/  HADD2.F32 R65, -RZ, R67.H0_H0 ;  /* 0x20000043ff417230 */ /* 0x000fe40000004100 */
[C---:B------:R-:W-:Y:S01]  /*65d0*/  FFMA R14, R49.reuse, R63, R14 ;  /* 0x0000003f310e7223 */ /* 0x040fe2000000000e */
[--C-:B------:R-:W-:Y:S02]  /*65e0*/  HADD2.F32 R67, -RZ, R69.reuse.H0_H0 ;  /* 0x20000045ff437230 */ /* 0x100fe40000004100 */
[C---:B------:R-:W-:Y:S01]  /*65f0*/  FMUL R18, R46.reuse, R22 ;  /* 0x000000162e127220 */ /* 0x040fe20000400000 */
[----:B------:R-:W-:Y:S02]  /*6600*/  HADD2.F32 R70, -RZ, R69.H1_H1 ;  /* 0x30000045ff467230 */ /* 0x000fe40000004100 */
[C---:B------:R-:W-:Y:S01]  /*6610*/  FFMA R19, R49.reuse, R66, R19 ;  /* 0x0000004231137223 */ /* 0x040fe20000000013 */
[----:B------:R-:W-:Y:S02]  /*6620*/  HADD2.F32 R69, -RZ, R71.H0_H0 ;  /* 0x20000047ff457230 */ /* 0x000fe40000004100 */
[C---:B------:R-:W-:Y:S01]  /*6630*/  FMUL R23, R46.reuse, R23 ;  /* 0x000000172e177220 */ /* 0x040fe20000400000 */
[C---:B------:R-:W-:Y:S01]  /*6640*/  FFMA R16, R49.reuse, R65, R16 ;  /* 0x0000004131107223 */ /* 0x040fe20000000010 */
[C---:B------:R-:W-:Y:S01]  /*6650*/  FFMA R17, R49.reuse, R68, R17 ;  /* 0x0000004431117223 */ /* 0x040fe20000000011 */
[--C-:B------:R-:W-:Y:S02]  /*6660*/  HADD2.F32 R71, -RZ, R73.reuse.H0_H0 ;  /* 0x20000049ff477230 */ /* 0x100fe40000004100 */
[C---:B------:R-:W-:Y:S01]  /*6670*/  FFMA R18, R49.reuse, R67, R18 ;  /* 0x0000004331127223 */ /* 0x040fe20000000012 */
[----:B------:R-:W-:Y:S02]  /*6680*/  HADD2.F32 R74, -RZ, R73.H1_H1 ;  /* 0x30000049ff4a7230 */ /* 0x000fe40000004100 */
[C---:B------:R-:W-:Y:S01]  /*6690*/  FMUL R22, R46.reuse, R26 ;  /* 0x0000001a2e167220 */ /* 0x040fe20000400000 */
[----:B------:R-:W-:Y:S02]  /*66a0*/  HADD2.F32 R73, -RZ, R75.H0_H0 ;  /* 0x2000004bff497230 */ /* 0x000fe40000004100 */
[C---:B------:R-:W-:Y:S01]  /*66b0*/  FFMA R23, R49.reuse, R70, R23 ;  /* 0x0000004631177223 */ /* 0x040fe20000000017 */
[C---:B------:R-:W-:Y:S01]  /*66c0*/  FMUL R27, R46.reuse, R27 ;  /* 0x0000001b2e1b7220 */ /* 0x040fe20000400000 */
[C---:B------:R-:W-:Y:S01]  /*66d0*/  FFMA R20, R49.reuse, R69, R20 ;  /* 0x0000004531147223 */ /* 0x040fe20000000014 */
[C---:B------:R-:W-:Y:S01]  /*66e0*/  FFMA R21, R49.reuse, R72, R21 ;  /* 0x0000004831157223 */ /* 0x040fe20000000015 */
[--C-:B------:R-:W-:Y:S02]  /*66f0*/  HADD2.F32 R75, -RZ, R77.reuse.H0_H0 ;  /* 0x2000004dff4b7230 */ /* 0x100fe40000004100 */
[C---:B------:R-:W-:Y:S01]  /*6700*/  FFMA R22, R49.reuse, R71, R22 ;  /* 0x0000004731167223 */ /* 0x040fe20000000016 */
[----:B------:R-:W-:Y:S02]  /*6710*/  HADD2.F32 R78, -RZ, R77.H1_H1 ;  /* 0x3000004dff4e7230 */ /* 0x000fe40000004100 */
[C---:B------:R-:W-:Y:S01]  /*6720*/  FMUL R26, R46.reuse, R30 ;  /* 0x0000001e2e1a7220 */ /* 0x040fe20000400000 */
        /* <DEDUP_REMOVED lines=8> */
[----:B------:R-:W-:Y:S01]  /*67b0*/  FFMA R31, R49, R78, R31 ;  /* 0x0000004e311f7223 */ /* 0x000fe2000000001f */
[----:B------:R-:W-:Y:S01]  /*67c0*/  FMUL R35, R46, R35 ;  /* 0x000000232e237220 */ /* 0x000fe20000400000 */
[----:B------:R-:W-:Y:S01]  /*67d0*/  F2FP.SATFINITE.E5M2.F32.PACK_AB_MERGE_C R119, R19, R14, RZ ;  /* 0x0000000e1377723e */ /* 0x000fe200048060ff */
[C---:B------:R-:W-:Y:S01]  /*67e0*/  FFMA R28, R49.reuse, R51, R28 ;  /* 0x00000033311c7223 */ /* 0x040fe2000000001c */
[C---:B------:R-:W-:Y:S01]  /*67f0*/  FFMA R29, R49.reuse, R50, R29 ;  /* 0x00000032311d7223 */ /* 0x040fe2000000001d */
[C---:B------:R-:W-:Y:S01]  /*6800*/  FFMA R30, R49.reuse, R77, R30 ;  /* 0x0000004d311e7223 */ /* 0x040fe2000000001e */
[----:B------:R-:W-:Y:S01]  /*6810*/  FFMA R35, R49, R52, R35 ;  /* 0x0000003431237223 */ /* 0x000fe20000000023 */
[----:B------:R-:W-:Y:S02]  /*6820*/  F2FP.SATFINITE.E5M2.F32.PACK_AB_MERGE_C R118, R9, R8, R118 ;  /* 0x000000080976723e */ /* 0x000fe40004806076 */
[----:B------:R-:W-:Y:S02]  /*6830*/  F2FP.SATFINITE.E5M2.F32.PACK_AB_MERGE_C R119, R13, R12, R119 ;  /* 0x0000000c0d77723e */ /* 0x000fe40004806077 */
[----:B------:R-:W-:Y:S02]  /*6840*/  F2FP.SATFINITE.E5M2.F32.PACK_AB_MERGE_C R120, R23, R18, RZ ;  /* 0x000000121778723e */ /* 0x000fe400048060ff */
[----:B------:R-:W-:Y:S01]  /*6850*/  F2FP.SATFINITE.E5M2.F32.PACK_AB_MERGE_C R121, R27, R22, RZ ;  /* 0x000000161b79723e */ /* 0x000fe200048060ff */
[----:B------:R1:W-:Y:S01]  /*6860*/  STS.128 [R100+UR49+0x2200], R116 ;  /* 0x0022007464007988 */ /* 0x0003e20008000c31 */
[----:B------:R-:W-:Y:S02]  /*6870*/  F2FP.SATFINITE.E5M2.F32.PACK_AB_MERGE_C R122, R31, R26, RZ ;  /* 0x0000001a1f7a723e */ /* 0x000fe400048060ff */
[----:B------:R-:W-:Y:S02]  /*6880*/  F2FP.SATFINITE.E5M2.F32.PACK_AB_MERGE_C R123, R35, R30, RZ ;  /* 0x0000001e237b723e */ /* 0x000fe400048060ff */
[----:B------:R-:W-:Y:S02]  /*6890*/  F2FP.SATFINITE.E5M2.F32.PACK_AB_MERGE_C R120, R17, R16, R120 ;  /* 0x000000101178723e */ /* 0x000fe40004806078 */
[----:B------:R-:W-:Y:S02]  /*68a0*/  F2FP.SATFINITE.E5M2.F32.PACK_AB_MERGE_C R121, R21, R20, R121 ;  /* 0x000000141579723e */ /* 0x000fe40004806079 */
[----:B------:R-:W-:Y:S02]  /*68b0*/  F2FP.SATFINITE.E5M2.F32.PACK_AB_MERGE_C R122, R25, R24, R122 ;  /* 0x00000018197a723e */ /* 0x000fe4000480607a */
[----:B------:R-:W-:Y:S02]  /*68c0*/  F2FP.SATFINITE.E5M2.F32.PACK_AB_MERGE_C R123, R29, R28, R123 ;  /* 0x0000001c1d7b723e */ /* 0x000fe4000480607b */
[----:B------:R-:W-:Y:S03]  /*68d0*/  LEA R125, R105, UR49, 0x3 ;  /* 0x00000031697d7c11 */ /* 0x000fe6000f8e18ff */
[----:B------:R1:W-:Y:S01]  /*68e0*/  STS.128 [R113+0x2200], R120 ;  /* 0x0022007871007388 */ /* 0x0003e20000000c00 */
[----:B------:R-:W-:Y:S01]  /*68f0*/  @!PT LDS RZ, [RZ] ;  /* 0x00000000fffff984 */ /* 0x000fe20000000800 */
[----:B------:R-:W-:Y:S01]  /*6900*/  @!PT LDS RZ, [RZ] ;  /* 0x00000000fffff984 */ /* 0x000fe20000000800 */
[----:B------:R-:W-:Y:S01]  /*6910*/  @!PT LDS RZ, [RZ] ;  /* 0x00000000fffff984 */ /* 0x000fe20000000800 */
[----:B------:R-:W-:Y:S01]  /*6920*/  @!PT LDS RZ, [RZ] ;  /* 0x00000000fffff984 */ /* 0x000fe20000000800 */
[----:B------:R2:W-:Y:S07]  /*6930*/  MEMBAR.ALL.CTA ;  /* 0x0000000000007992 */ /* 0x0005ee0000008000 */
[----:B--2---:R-:W2:Y:S02]  /*6940*/  FENCE.VIEW.ASYNC.S ;  /* 0x00000000000073c6 */ /* 0x004ea40000000000 */
[----:B--2---:R-:W-:Y:S06]  /*6950*/  BAR.SYNC.DEFER_BLOCKING 0x1, 0x80 ;  /* 0x0042000000007b1d */ /* 0x004fec0000010000 */
[----:B------:R-:W-:Y:S05]  /*6960*/  @P0 BRA `(.L_x_113) ;  /* 0x0000000000380947 */ /* 0x000fea0003800000 */
[----:B------:R-:W-:Y:S02]  /*6970*/  UIADD3 UR4, UPT, UPT, UR49, 0x2200, URZ ;  /* 0x0000220031047890 */ /* 0x000fe4000fffe0ff */
[----:B------:R-:W-:Y:S01]  /*6980*/  UIADD3 UR8, UP0, UPT, UR52, 0x680, URZ ;  /* 0x0000068034087890 */ /* 0x000fe2000ff1e0ff */
[----:B------:R-:W-:Y:S01]  /*6990*/  UMOV UR43, UR36 ;  /* 0x00000024002b7c82 */ /* 0x000fe20008000000 */
[----:B------:R-:W-:Y:S02]  /*69a0*/  UIADD3 UR5, UPT, UPT, UR41, 0x40, URZ ;  /* 0x0000004029057890 */ /* 0x000fe4000fffe0ff */
[----:B------:R-:W-:Y:S01]  /*69b0*/  MOV R108, UR4 ;  /* 0x00000004006c7c02 */ /* 0x000fe20008000f00 */
[----:B------:R-:W-:Y:S02]  /*69c0*/  UIADD3.X UR9, UPT, UPT, URZ, UR53, URZ, UP0, !UPT ;  /* 0x00000035ff097290 */ /* 0x000fe400087fe4ff */
[----:B------:R-:W-:Y:S01]  /*69d0*/  UIADD3 UR4, UPT, UPT, UR49, 0x2a00, URZ ;  /* 0x00002a0031047890 */ /* 0x000fe2000fffe0ff */
[----:B------:R-:W-:Y:S01]  /*69e0*/  R2UR UR40, R108 ;  /* 0x000000006c2872ca */ /* 0x000fe200000e0000 */
[----:B------:R-:W-:Y:S01]  /*69f0*/  UMOV UR6, UR42 ;  /* 0x0000002a00067c82 */ /* 0x000fe20008000000 */
[----:B------:R-:W-:Y:S11]  /*6a00*/  UMOV UR7, UR36 ;  /* 0x0000002400077c82 */ /* 0x000ff60008000000 */
[----:B------:R2:W-:Y:S01]  /*6a10*/  UTMASTG.3D [UR40], [UR8] ;  /* 0x00000028080073b5 */ /* 0x0005e20008010000 */
[----:B------:R2:W-:Y:S01]  /*6a20*/  UTMASTG.3D [UR4], [UR8] ;  /* 0x00000004080073b5 */ /* 0x0005e20008010000 */
[----:B------:R0:W-:Y:S01]  /*6a30*/  UTMACMDFLUSH ;  /* 0x00000000000079b7 */ /* 0x0001e20000000000 */
[----:B--2---:R-:W-:Y:S04]  /*6a40*/  DEPBAR.LE SB0, 0x1 ;  /* 0x000080400000791a */ /* 0x004fe80000000000 */
.L_x_113:
[----:B------:R-:W-:Y:S05]  /*6a50*/  BSYNC.RECONVERGENT B0 ;  /* 0x0000000000007941 */ /* 0x000fea0003800200 */
.L_x_112:
[----:B------:R-:W-:Y:S06]  /*6a60*/  BAR.SYNC.DEFER_BLOCKING 0x1, 0x80 ;  /* 0x0042000000007b1d */ /* 0x000fec0000010000 */
[----:B------:R-:W2:Y:S01]  /*6a70*/  @P6 SYNCS.PHASECHK.TRANS64.TRYWAIT P0, [R125+URZ+0x40], R32 ;  /* 0x000040207d0065a7 */ /* 0x000ea200080011ff */
[----:B------:R-:W-:Y:S01]  /*6a80*/  BSSY B1, `(.L_x_114) ;  /* 0x0000020000017945 */ /* 0x000fe20003800000 */
[----:B--2---:R-:W-:Y:S03]  /*6a90*/  @P6 SEL R114, RZ, 0x1, !P0 ;  /* 0x00000001ff726807 */ /* 0x004fe60004000000 */
[----:B------:R-:W-:Y:S05]  /*6aa0*/  @!P6 BRA `(.L_x_115) ;  /* 0x000000000074e947 */ /* 0x000fea0003800000 */
[----:B------:R-:W-:Y:S01]  /*6ab0*/  ISETP.NE.AND P1, PT, R115, RZ, PT ;  /* 0x000000ff7300720c */ /* 0x000fe20003f25270 */
[----:B------:R-:W-:Y:S01]  /*6ac0*/  BSSY B0, `(.L_x_116) ;  /* 0x0000009000007945 */ /* 0x000fe20003800000 */
[----:B------:R-:W-:Y:S11]  /*6ad0*/  ISETP.NE.AND P0, PT, R114, RZ, PT ;  /* 0x000000ff7200720c */ /* 0x000ff60003f05270 */
[----:B------:R-:W-:Y:S05]  /*6ae0*/  @P1 IMAD R0, R105, 0x1000, R100 ;  /* 0x0000100069001824 */ /* 0x000fea00078e0264 */
[----:B------:R-:W-:Y:S05]  /*6af0*/  @P1 IADD3 R3, PT, PT, R0, UR49, RZ ;  /* 0x0000003100031c10 */ /* 0x000fea000fffe0ff */
[----:B------:R-:W-:Y:S01]  /*6b00*/  @P1 IMAD.IADD R3, R3, 0x1, R124 ;  /* 0x0000000103031824 */ /* 0x000fe200078e027c */
[----:B------:R-:W-:Y:S06]  /*6b10*/  @P0 BRA `(.L_x_117) ;  /* 0x00000000000c0947 */ /* 0x000fec0003800000 */
[----:B------:R-:W-:Y:S04]  /*6b20*/  SHF.L.U32 R2, R104, 0x1f, RZ ;  /* 0x0000001f68027819 */ /* 0x000fe800000006ff */
[----:B------:R-:W2:Y:S02]  /*6b30*/  SYNCS.PHASECHK.TRANS64.TRYWAIT P0, [R125+URZ+0x40], R2 ;  /* 0x000040027d0075a7 */ /* 0x000ea400080011ff */
[----:B--2---:R-:W-:Y:S05]  /*6b40*/  @!P0 BRA `(.L_x_118) ;  /* 0x0000001800088947 */ /* 0x004fea0003800000 */
.L_x_117:
[----:B------:R-:W-:Y:S05]  /*6b50*/  BSYNC B0 ;  /* 0x0000000000007941 */ /* 0x000fea0003800000 */
.L_x_116:
[----:B------:R-:W-:Y:S01]  /*6b60*/  ISETP.NE.AND P0, PT, R115, RZ, PT ;  /* 0x000000ff7300720c */ /* 0x000fe20003f05270 */
[----:B--2---:R-:W-:Y:S02]  /*6b70*/  VIADD R125, R125, 0x50 ;  /* 0x000000507d7d7836 */ /* 0x004fe40000000000 */
[----:B------:R-:W-:Y:S02]  /*6b80*/  IMAD.U32 R2, RZ, RZ, UR37 ;  /* 0x00000025ff027e24 */ /* 0x000fe4000f8e00ff */
[----:B------:R-:W-:Y:S03]  /*6b90*/  VIADD R105, R105, 0x1 ;  /* 0x0000000169697836 */ /* 0x000fe60000000000 */
[----:B------:R-:W-:Y:S05]  /*6ba0*/  PRMT R2, R2, 0x654, R125 ;  /* 0x0000065402027816 */ /* 0x000fea000000007d */
[----:B------:R2:W3:Y:S04]  /*6bb0*/  @P0 LDS.128 R80, [R0+UR49+0x200] ;  /* 0x0002003100500984 */ /* 0x0004e80008000c00 */
[----:B------:R2:W4:Y:S01]  /*6bc0*/  @P0 LDS.128 R84, [R3+0x200] ;  /* 0x0002000003540984 */ /* 0x0005220000000c00 */
        /* <DEDUP_REMOVED lines=11> */
.L_x_115:
[----:B------:R-:W-:Y:S05]  /*6c80*/  BSYNC B1 ;  /* 0x0000000000017941 */ /* 0x000fea0003800000 */
.L_x_114:
[----:B--2---:R-:W-:Y:S05]  /*6c90*/  VIADD R3, R48, 0x20 ;  /* 0x0000002030037836 */ /* 0x004fea0000000000 */
[----:B------:R-:W-:Y:S04]  /*6ca0*/  SHF.R.U32.HI R3, RZ, 0x15, R3 ;  /* 0x00000015ff037819 */ /* 0x000fe80000011603 */
[----:B------:R-:W-:Y:S11]  /*6cb0*/  LOP3.LUT P0, RZ, R3, 0x3, R102, 0x48, !PT ;  /* 0x0000000303ff7812 */ /* 0x000ff60007804866 */
[----:B------:R-:W-:Y:S02]  /*6cc0*/  @!UPT UIADD3 URZ, UPT, UPT, URZ, URZ, URZ ;  /* 0x000000fffffff290 */ /* 0x000fe4000fffe0ff */
[----:B------:R-:W-:Y:S05]  /*6cd0*/  @!P0 BRA `(.L_x_119) ;  /* 0x0000000000408947 */ /* 0x000fea0003800000 */
[----:B------:R-:W2:Y:S01]  /*6ce0*/  LDCU.64 UR8, c[0x4][0x70] ;  /* 0x01000e00ff0877ac */ /* 0x000ea20008000a00 */
[----:B------:R-:W-:Y:S01]  /*6cf0*/  MOV R3, 0x0 ;  /* 0x0000000000037802 */ /* 0x000fe20000000f00 */
[----:B------:R-:W-:Y:S02]  /*6d00*/  HFMA2 R12, -RZ, RZ, 0, 5.9604644775390625e-08 ;  /* 0x00000001ff0c7431 */ /* 0x000fe400000001ff */
[----:B------:R-:W-:Y:S02]  /*6d10*/  IMAD.MOV.U32 R8, RZ, RZ, 0x192 ;  /* 0x00000192ff087424 */ /* 0x000fe400078e00ff */
[----:B------:R-:W-:Y:S01]  /*6d20*/  IMAD.MOV.U32 R13, RZ, RZ, RZ ;  /* 0x000000ffff0d7224 */ /* 0x000fe200078e00ff */
[----:B------:R-:W5:Y:S01]  /*6d30*/  LDCU.64 UR6, c[0x4][0x78] ;  /* 0x01000f00ff0677ac */ /* 0x000f620008000a00 */
[----:B------:R-:W1:Y:S01]  /*6d40*/  LDC.64 R2, c[0x4][R3] ;  /* 0x0100000003027b82 */ /* 0x000e620000000a00 */
[----:B------:R-:W3:Y:S01]  /*6d50*/  LDCU.64 UR4, c[0x4][0x10] ;  /* 0x01000200ff0477ac */ /* 0x000ee20008000a00 */
[----:B--2---:R-:W-:Y:S01]  /*6d60*/  MOV R5, UR9 ;  /* 0x0000000900057c02 */ /* 0x004fe20008000f00 */
[----:B------:R-:W-:Y:S01]  /*6d70*/  IMAD.U32 R4, RZ, RZ, UR8 ;  /* 0x00000008ff047e24 */ /* 0x000fe2000f8e00ff */
[----:B-----5:R-:W-:Y:S01]  /*6d80*/  MOV R7, UR7 ;  /* 0x0000000700077c02 */ /* 0x020fe20008000f00 */
[----:B------:R-:W-:Y:S01]  /*6d90*/  IMAD.U32 R6, RZ, RZ, UR6 ;  /* 0x00000006ff067e24 */ /* 0x000fe2000f8e00ff */
[----:B---3--:R-:W-:Y:S01]  /*6da0*/  MOV R11, UR5 ;  /* 0x00000005000b7c02 */ /* 0x008fe20008000f00 */
[----:B------:R-:W-:Y:S02]  /*6db0*/  IMAD.U32 R10, RZ, RZ, UR4 ;  /* 0x00000004ff0a7e24 */ /* 0x000fe4000f8e00ff */
[----:B------:R-:W-:Y:S07]  /*6dc0*/  LEPC R20, `(.L_x_119) ;  /* 0x000000001014794e */ /* 0x000fee0000000000 */
[----:B-1--4-:R-:W-:Y:S05]  /*6dd0*/  CALL.ABS.NOINC R2 ;  /* 0x0000000002007343 */ /* 0x012fea0003c00000 */
.L_x_119:
[----:B------:R-:W-:Y:S01]  /*6de0*/  ISETP.NE.AND P0, PT, R109, RZ, PT ;  /* 0x000000ff6d00720c */ /* 0x000fe20003f05270 */
[----:B------:R-:W-:Y:S05]  /*6df0*/  WARPSYNC.ALL ;  /* 0x0000000000007948 */ /* 0x000fea0003800000 */
[----:B------:R-:W-:Y:S01]  /*6e00*/  R2UR UR4, R48 ;  /* 0x00000000300472ca */ /* 0x000fe200000e0000 */
[----:B------:R-:W-:Y:S01]  /*6e10*/  BSSY.RECONVERGENT B0, `(.L_x_120) ;  /* 0x000009f000007945 */ /* 0x000fe20003800200 */
[-C--:B---3--:R-:W-:Y:S02]  /*6e20*/  F2FP.F16.E5M2.UNPACK_B R51, R80.reuse ;  /* 0x00000050ff33723e */ /* 0x088fe400020004ff */
[----:B------:R-:W-:Y:S02]  /*6e30*/  F2FP.F16.E5M2.UNPACK_B R80, R80.H1 ;  /* 0x00000050ff50723e */ /* 0x000fe400030004ff */
[-C--:B------:R-:W-:Y:S01]  /*6e40*/  F2FP.F16.E5M2.UNPACK_B R55, R81.reuse ;  /* 0x00000051ff37723e */ /* 0x080fe200020004ff */
[--C-:B------:R-:W-:Y:S01]  /*6e50*/  HADD2.F32 R50, -RZ, R51.reuse.H0_H0 ;  /* 0x20000033ff327230 */ /* 0x100fe20000004100 */
[----:B------:R-:W-:Y:S01]  /*6e60*/  F2FP.F16.E5M2.UNPACK_B R81, R81.H1 ;  /* 0x00000051ff51723e */ /* 0x000fe200030004ff */
[----:B------:R-:W-:Y:S01]  /*6e70*/  HADD2.F32 R52, -RZ, R51.H1_H1 ;  /* 0x30000033ff347230 */ /* 0x000fe20000004100 */
[-C--:B------:R-:W-:Y:S01]  /*6e80*/  F2FP.F16.E5M2.UNPACK_B R59, R82.reuse ;  /* 0x00000052ff3b723e */ /* 0x080fe200020004ff */
[--C-:B------:R-:W-:Y:S01]  /*6e90*/  HADD2.F32 R51, -RZ, R80.reuse.H0_H0 ;  /* 0x20000050ff337230 */ /* 0x100fe20000004100 */
[----:B------:R-:W-:Y:S01]  /*6ea0*/  F2FP.F16.E5M2.UNPACK_B R82, R82.H1 ;  /* 0x00000052ff52723e */ /* 0x000fe200030004ff */
[----:B------:R-:W2:Y:S01]  /*6eb0*/  LDTM.x32 R4, tmem[UR4+0x20] ;  /* 0x00002004000479ee */ /* 0x000ea200082c0000 */
[----:B------:R-:W-:Y:S01]  /*6ec0*/  NOP ;  /* 0x0000000000007918 */ /* 0x000fe20000000000 */
[----:B------:R-:W-:Y:S01]  /*6ed0*/  IADD3 R111, PT, PT, R111, 0xb0, RZ ;  /* 0x000000b06f6f7810 */ /* 0x000fe20007ffe0ff */
[--C-:B------:R-:W-:Y:S01]  /*6ee0*/  HADD2.F32 R53, -RZ, R55.reuse.H0_H0 ;  /* 0x20000037ff357230 */ /* 0x100fe20000004100 */
[----:B------:R-:W-:Y:S01]  /*6ef0*/  F2FP.F16.E5M2.UNPACK_B R63, R83 ;  /* 0x00000053ff3f723e */ /* 0x000fe200020004ff */
[----:B------:R-:W-:Y:S01]  /*6f00*/  HADD2.F32 R56, -RZ, R55.H1_H1 ;  /* 0x30000037ff387230 */ /* 0x000fe20000004100 */
[----:B------:R-:W-:Y:S01]  /*6f10*/  LOP3.LUT R111, R111, 0xfefffff8, RZ, 0xc0, !PT ;  /* 0xfefffff86f6f7812 */ /* 0x000fe200078ec0ff */
[--C-:B------:R-:W-:Y:S01]  /*6f20*/  HADD2.F32 R57, -RZ, R59.reuse.H0_H0 ;  /* 0x2000003bff397230 */ /* 0x100fe20000004100 */
[----:B----4-:R-:W-:Y:S01]  /*6f30*/  F2FP.F16.E5M2.UNPACK_B R67, R84 ;  /* 0x00000054ff43723e */ /* 0x010fe200020004ff */
[----:B------:R-:W-:Y:S01]  /*6f40*/  HADD2.F32 R60, -RZ, R59.H1_H1 ;  /* 0x3000003bff3c7230 */ /* 0x000fe20000004100 */
[----:B--2---:R2:W-:Y:S01]  /*6f50*/  SYNCS.ARRIVE.TRANS64.RED.A1T0 RZ, [R111+URZ], RZ ;  /* 0x000000ff6fff79a7 */ /* 0x0045e200081004ff */
[--C-:B------:R-:W-:Y:S01]  /*6f60*/  HADD2.F32 R61, -RZ, R63.reuse.H0_H0 ;  /* 0x2000003fff3d7230 */ /* 0x100fe20000004100 */
[----:B------:R-:W-:Y:S01]  /*6f70*/  F2FP.F16.E5M2.UNPACK_B R71, R85 ;  /* 0x00000055ff47723e */ /* 0x000fe200020004ff */
[----:B------:R-:W-:Y:S01]  /*6f80*/  HADD2.F32 R64, -RZ, R63.H1_H1 ;  /* 0x3000003fff407230 */ /* 0x000fe20000004100 */
[----:B------:R-:W-:Y:S01]  /*6f90*/  F2FP.F16.E5M2.UNPACK_B R75, R86 ;  /* 0x00000056ff4b723e */ /* 0x000fe200020004ff */
[--C-:B------:R-:W-:Y:S01]  /*6fa0*/  HADD2.F32 R65, -RZ, R67.reuse.H0_H0 ;  /* 0x20000043ff417230 */ /* 0x100fe20000004100 */
[----:B------:R-:W-:Y:S01]  /*6fb0*/  F2FP.F16.E5M2.UNPACK_B R79, R87 ;  /* 0x00000057ff4f723e */ /* 0x000fe200020004ff */
[----:B------:R-:W-:Y:S01]  /*6fc0*/  HADD2.F32 R68, -RZ, R67.H1_H1 ;  /* 0x30000043ff447230 */ /* 0x000fe20000004100 */
[----:B------:R-:W-:Y:S01]  /*6fd0*/  F2FP.F16.E5M2.UNPACK_B R83, R83.H1 ;  /* 0x00000053ff53723e */ /* 0x000fe200030004ff */
[--C-:B------:R-:W-:Y:S01]  /*6fe0*/  HADD2.F32 R69, -RZ, R71.reuse.H0_H0 ;  /* 0x20000047ff457230 */ /* 0x100fe20000004100 */
[----:B------:R-:W-:Y:S01]  /*6ff0*/  F2FP.F16.E5M2.UNPACK_B R84, R84.H1 ;  /* 0x00000054ff54723e */ /* 0x000fe200030004ff */
[----:B------:R-:W-:Y:S01]  /*7000*/  HADD2.F32 R71, -RZ, R71.H1_H1 ;  /* 0x30000047ff477230 */ /* 0x000fe20000004100 */
[----:B------:R-:W-:Y:S01]  /*7010*/  F2FP.F16.E5M2.UNPACK_B R85, R85.H1 ;  /* 0x00000055ff55723e */ /* 0x000fe200030004ff */
[--C-:B------:R-:W-:Y:S02]  /*7020*/  HADD2.F32 R73, -RZ, R75.reuse.H0_H0 ;  /* 0x2000004bff497230 */ /* 0x100fe40000004100 */
[C---:B------:R-:W-:Y:S01]  /*7030*/  FMUL R4, R46.reuse, R4 ;  /* 0x000000042e047220 */ /* 0x040fe20000400000 */
        /* <DEDUP_REMOVED lines=16> */
[--C-:B------:R-:W-:Y:S02]  /*7140*/  HADD2.F32 R77, -RZ, R79.reuse.H0_H0 ;  /* 0x2000004fff4d7230 */ /* 0x100fe40000004100 */
[C---:B------:R-:W-:Y:S01]  /*7150*/  FMUL R28, R46.reuse, R32 ;  /* 0x000000202e1c7220 */ /* 0x040fe20000400000 */
[C---:B------:R-:W-:Y:S01]  /*7160*/  FMUL R29, R46.reuse, R33 ;  /* 0x000000212e1d7220 */ /* 0x040fe20000400000 */
[----:B------:R-:W-:Y:S02]  /*7170*/  HADD2.F32 R54, -RZ, R80.H1_H1 ;  /* 0x30000050ff367230 */ /* 0x000fe40000004100 */
[C---:B------:R-:W-:Y:S01]  /*7180*/  FMUL R6, R46.reuse, R6 ;  /* 0x000000062e067220 */ /* 0x040fe20000400000 */
[----:B------:R-:W-:Y:S02]  /*7190*/  HADD2.F32 R80, -RZ, R79.H1_H1 ;  /* 0x3000004fff507230 */ /* 0x000fe40000004100 */
[C---:B------:R-:W-:Y:S01]  /*71a0*/  FMUL R7, R46.reuse, R7 ;  /* 0x000000072e077220 */ /* 0x040fe20000400000 */
[--C-:B------:R-:W-:Y:S02]  /*71b0*/  HADD2.F32 R55, -RZ, R81.reuse.H0_H0 ;  /* 0x20000051ff377230 */ /* 0x100fe40000004100 */
[C---:B------:R-:W-:Y:S01]  /*71c0*/  FFMA R6, R49.reuse, R51, R6 ;  /* 0x0000003331067223 */ /* 0x040fe20000000006 */
[----:B------:R-:W-:Y:S02]  /*71d0*/  HADD2.F32 R58, -RZ, R81.H1_H1 ;  /* 0x30000051ff3a7230 */ /* 0x000fe40000004100 */
[C---:B------:R-:W-:Y:S01]  /*71e0*/  FFMA R7, R49.reuse, R54, R7 ;  /* 0x0000003631077223 */ /* 0x040fe20000000007 */
[C---:B------:R-:W-:Y:S01]  /*71f0*/  FFMA R8, R49.reuse, R53, R8 ;  /* 0x0000003531087223 */ /* 0x040fe20000000008 */
[----:B------:R-:W-:Y:S01]  /*7200*/  FFMA R9, R49, R56, R9 ;  /* 0x0000003831097223 */ /* 0x000fe20000000009 */
[C---:B------:R-:W-:Y:S01]  /*7210*/  FMUL R10, R46.reuse, R10 ;  /* 0x0000000a2e0a7220 */ /* 0x040fe20000400000 */
[C---:B------:R-:W-:Y:S01]  /*7220*/  FMUL R11, R46.reuse, R11 ;  /* 0x0000000b2e0b7220 */ /* 0x040fe20000400000 */
[--C-:B------:R-:W-:Y:S01]  /*7230*/  HADD2.F32 R59, -RZ, R82.reuse.H0_H0 ;  /* 0x20000052ff3b7230 */ /* 0x100fe20000004100 */
[----:B-1----:R-:W-:Y:S01]  /*7240*/  F2FP.SATFINITE.E5M2.F32.PACK_AB_MERGE_C R116, R7, R6, RZ ;  /* 0x000000060774723e */ /* 0x002fe200048060ff */
[C---:B------:R-:W-:Y:S01]  /*7250*/  FFMA R10, R49.reuse, R55, R10 ;  /* 0x00000037310a7223 */ /* 0x040fe2000000000a */
[C---:B------:R-:W-:Y:S01]  /*7260*/  FFMA R11, R49.reuse, R58, R11 ;  /* 0x0000003a310b7223 */ /* 0x040fe2000000000b */
[C---:B------:R-:W-:Y:S01]  /*7270*/  FFMA R12, R49.reuse, R57, R12 ;  /* 0x00000039310c7223 */ /* 0x040fe2000000000c */
[----:B------:R-:W-:Y:S01]  /*7280*/  F2FP.F16.E5M2.UNPACK_B R86, R86.H1 ;  /* 0x00000056ff56723e */ /* 0x000fe200030004ff */
[----:B------:R-:W-:Y:S01]  /*7290*/  FFMA R13, R49, R60, R13 ;  /* 0x0000003c310d7223 */ /* 0x000fe2000000000d */
[----:B------:R-:W-:Y:S01]  /*72a0*/  F2FP.SATFINITE.E5M2.F32.PACK_AB_MERGE_C R116, R5, R4, R116 ;  /* 0x000000040574723e */ /* 0x000fe20004806074 */
[----:B------:R-:W-:Y:S01]  /*72b0*/  HADD2.F32 R62, -RZ, R82.H1_H1 ;  /* 0x30000052ff3e7230 */ /* 0x000fe20000004100 */
[----:B------:R-:W-:Y:S01]  /*72c0*/  F2FP.SATFINITE.E5M2.F32.PACK_AB_MERGE_C R117, R11, R10, RZ ;  /* 0x0000000a0b75723e */ /* 0x000fe200048060ff */
[C---:B------:R-:W-:Y:S01]  /*72d0*/  FMUL R14, R46.reuse, R14 ;  /* 0x0000000e2e0e7220 */ /* 0x040fe20000400000 */
[C---:B------:R-:W-:Y:S01]  /*72e0*/  FMUL R15, R46.reuse, R15 ;  /* 0x0000000f2e0f7220 */ /* 0x040fe20000400000 */
[--C-:B------:R-:W-:Y:S01]  /*72f0*/  HADD2.F32 R63, -RZ, R83.reuse.H0_H0 ;  /* 0x20000053ff3f7230 */ /* 0x100fe20000004100 */
[----:B------:R-:W-:Y:S01]  /*7300*/  F2FP.SATFINITE.E5M2.F32.PACK_AB_MERGE_C R117, R9, R8, R117 ;  /* 0x000000080975723e */ /* 0x000fe20004806075 */
[C---:B------:R-:W-:Y:S01]  /*7310*/  FFMA R14, R49.reuse, R59, R14 ;  /* 0x0000003b310e7223 */ /* 0x040fe2000000000e */
[C---:B------:R-:W-:Y:S01]  /*7320*/  FFMA R15, R49.reuse, R62, R15 ;  /* 0x0000003e310f7223 */ /* 0x040fe2000000000f */
[C---:B------:R-:W-:Y:S01]  /*7330*/  FFMA R16, R49.reuse, R61, R16 ;  /* 0x0000003d31107223 */ /* 0x040fe20000000010 */
[C---:B------:R-:W-:Y:S01]  /*7340*/  FFMA R17, R49.reuse, R64, R17 ;  /* 0x0000004031117223 */ /* 0x040fe20000000011 */
[----:B------:R-:W-:Y:S02]  /*7350*/  HADD2.F32 R66, -RZ, R83.H1_H1 ;  /* 0x30000053ff427230 */ /* 0x000fe40000004100 */
[C---:B------:R-:W-:Y:S01]  /*7360*/  FMUL R18, R46.reuse, R18 ;  /* 0x000000122e127220 */ /* 0x040fe20000400000 */
[C---:B------:R-:W-:Y:S01]  /*7370*/  FMUL R19, R46.reuse, R19 ;  /* 0x000000132e137220 */ /* 0x040fe20000400000 */
[--C-:B------:R-:W-:Y:S02]  /*7380*/  HADD2.F32 R67, -RZ, R84.reuse.H0_H0 ;  /* 0x20000054ff437230 */ /* 0x100fe40000004100 */
[C---:B------:R-:W-:Y:S01]  /*7390*/  FMUL R22, R46.reuse, R22 ;  /* 0x000000162e167220 */ /* 0x040fe20000400000 */
[C---:B------:R-:W-:Y:S01]  /*73a0*/  FFMA R18, R49.reuse, R63, R18 ;  /* 0x0000003f31127223 */ /* 0x040fe20000000012 */
[----:B------:R-:W-:Y:S02]  /*73b0*/  HADD2.F32 R70, -RZ, R84.H1_H1 ;  /* 0x30000054ff467230 */ /* 0x000fe40000004100 */
        /* <DEDUP_REMOVED lines=11> */
[----:B------:R-:W-:Y:S01]  /*7470*/  F2FP.F16.E5M2.UNPACK_B R87, R87.H1 ;  /* 0x00000057ff57723e */ /* 0x000fe200030004ff */
        /* <DEDUP_REMOVED lines=16> */
[----:B------:R-:W-:Y:S01]  /*7580*/  FFMA R28, R49, R77, R28 ;  /* 0x0000004d311c7223 */ /* 0x000fe2000000001c */
[----:B------:R-:W-:Y:S01]  /*7590*/  F2FP.SATFINITE.E5M2.F32.PACK_AB_MERGE_C R119, R19, R18, RZ ;  /* 0x000000121377723e */ /* 0x000fe200048060ff */
        /* <DEDUP_REMOVED lines=14> */
[----:B--2---:R-:W-:Y:S03]  /*7680*/  IADD3 R111, PT, PT, R44, 0x1, RZ ;  /* 0x000000012c6f7810 */ /* 0x004fe60007ffe0ff */
        /* <DEDUP_REMOVED lines=9> */
[----:B------:R-:W-:Y:S02]  /*7720*/  UIADD3 UR12, UP0, UPT, UR52, 0x680, URZ ;  /* 0x00000680340c7890 */ /* 0x000fe4000ff1e0ff */
[----:B------:R-:W-:Y:S02]  /*7730*/  UIADD3 UR9, UPT, UPT, UR41, 0x20, URZ ;  /* 0x0000002029097890 */ /* 0x000fe4000fffe0ff */
[----:B------:R-:W-:Y:S02]  /*7740*/  UIADD3 UR8, UPT, UPT, UR49, 0x3200, URZ ;  /* 0x0000320031087890 */ /* 0x000fe4000fffe0ff */
[----:B------:R-:W-:Y:S01]  /*7750*/  UIADD3.X UR13, UPT, UPT, URZ, UR53, URZ, UP0, !UPT ;  /* 0x00000035ff0d7290 */ /* 0x000fe200087fe4ff */
[----:B------:R-:W-:Y:S01]  /*7760*/  UMOV UR10, UR42 ;  /* 0x0000002a000a7c82 */ /* 0x000fe20008000000 */
[----:B------:R-:W-:Y:S01]  /*7770*/  UMOV UR11, UR36 ;  /* 0x00000024000b7c82 */ /* 0x000fe20008000000 */
[----:B------:R-:W-:Y:S02]  /*7780*/  UIADD3 UR5, UPT, UPT, UR41, 0x60, URZ ;  /* 0x0000006029057890 */ /* 0x000fe4000fffe0ff */
[----:B------:R-:W-:Y:S01]  /*7790*/  UIADD3 UR4, UPT, UPT, UR49, 0x3a00, URZ ;  /* 0x00003a0031047890 */ /* 0x000fe2000fffe0ff */
[----:B------:R-:W-:Y:S03]  /*77a0*/  UMOV UR6, UR42 ;  /* 0x0000002a00067c82 */ /* 0x000fe60008000000 */
[----:B------:R2:W-:Y:S01]  /*77b0*/  UTMASTG.3D [UR8], [UR12] ;  /* 0x000000080c0073b5 */ /* 0x0005e20008010000 */
[----:B------:R-:W-:Y:S04]  /*77c0*/  UMOV UR7, UR36 ;  /* 0x0000002400077c82 */ /* 0x000fe80008000000 */
[----:B------:R2:W-:Y:S01]  /*77d0*/  UTMASTG.3D [UR4], [UR12] ;  /* 0x000000040c0073b5 */ /* 0x0005e20008010000 */
[----:B------:R0:W-:Y:S01]  /*77e0*/  UTMACMDFLUSH ;  /* 0x00000000000079b7 */ /* 0x0001e20000000000 */
[----:B--2---:R-:W-:Y:S04]  /*77f0*/  DEPBAR.LE SB0, 0x1 ;  /* 0x000080400000791a */ /* 0x004fe80000000000 */
.L_x_121:
[----:B------:R-:W-:Y:S05]  /*7800*/  BSYNC.RECONVERGENT B0 ;  /* 0x0000000000007941 */ /* 0x000fea0003800200 */
.L_x_120:
[----:B------:R-:W-:Y:S01]  /*7810*/  BAR.SYNC.DEFER_BLOCKING 0x1, 0x80 ;  /* 0x0042000000007b1d */ /* 0x000fe20000010000 */
[----:B------:R-:W-:Y:S01]  /*7820*/  ISETP.NE.AND P2, PT, R110, RZ, PT ;  /* 0x000000ff6e00720c */ /* 0x000fe20003f45270 */
[----:B------:R-:W-:Y:S01]  /*7830*/  IMAD.IADD R20, R43, 0x1, R94 ;  /* 0x000000012b147824 */ /* 0x000fe200078e025e */
[----:B------:R-:W-:Y:S01]  /*7840*/  ISETP.NE.AND P0, PT, R112, 0x2, PT ;  /* 0x000000027000780c */ /* 0x000fe20003f05270 */
[----:B------:R-:W-:Y:S01]  /*7850*/  IMAD.IADD R21, R45, 0x1, R96 ;  /* 0x000000012d157824 */ /* 0x000fe200078e0260 */
[----:B------:R-:W-:Y:S02]  /*7860*/  ISETP.NE.AND P1, PT, R111, 0x4, PT ;  /* 0x000000046f00780c */ /* 0x000fe40003f25270 */
[----:B------:R-:W-:Y:S02]  /*7870*/  SEL R3, RZ, 0x1, P0 ;  /* 0x00000001ff037807 */ /* 0x000fe40000000000 */
[----:B------:R-:W-:Y:S02]  /*7880*/  SEL R0, RZ, 0x1, P1 ;  /* 0x00000001ff007807 */ /* 0x000fe40000800000 */
[----:B------:R-:W-:Y:S02]  /*7890*/  LOP3.LUT R106, R106, R3, RZ, 0x3c, !PT ;  /* 0x000000036a6a7212 */ /* 0x000fe400078e3cff */
[----:B------:R-:W-:Y:S02]  /*78a0*/  LOP3.LUT R107, R107, R0, RZ, 0x3c, !PT ;  /* 0x000000006b6b7212 */ /* 0x000fe400078e3cff */
[----:B------:R-:W-:Y:S02]  /*78b0*/  @P2 R2UR UR36, R103 ;  /* 0x00000000672422ca */ /* 0x000fe400000e0000 */
[----:B------:R-:W-:Y:S02]  /*78c0*/  SEL R112, R112, RZ, P0 ;  /* 0x000000ff70707207 */ /* 0x000fe40000000000 */
[----:B------:R-:W-:Y:S01]  /*78d0*/  SEL R44, R111, RZ, P1 ;  /* 0x000000ff6f2c7207 */ /* 0x000fe20000800000 */
[----:B------:R-:W-:Y:S10]  /*78e0*/  @P2 BRA `(.L_x_122) ;  /* 0xffffffd400dc2947 */ /* 0x000ff4000383ffff */
[----:B------:R-:W-:Y:S05]  /*78f0*/  EXIT ;  /* 0x000000000000794d */ /* 0x000fea0003800000 */
.L_x_24:
[----:B--2---:R2:W4:Y:S02]  /*7900*/  SYNCS.PHASECHK.TRANS64.TRYWAIT P0, [R3+URZ+0xe0], R2 ;  /* 0x0000e002030075a7 */ /* 0x00452400080011ff */
[----:B----4-:R-:W-:Y:S05]  /*7910*/  @!P0 NANOSLEEP.SYNCS 0x989680 ;  /* 0x009896800000895d */ /* 0x010fea0003900000 */
[----:B------:R-:W4:Y:S02]  /*7920*/  @!P0 SYNCS.PHASECHK.TRANS64 P0, [R3+URZ+0xe0], R2 ;  /* 0x0000e002030085a7 */ /* 0x000f2400080010ff */
[----:B----4-:R-:W-:Y:S05]  /*7930*/  @!P0 BRA `(.L_x_24) ;  /* 0xfffffffc00f08947 */ /* 0x010fea000383ffff */
[----:B------:R-:W-:Y:S05]  /*7940*/  BRA `(.L_x_123) ;  /* 0xffffff9c00a07947 */ /* 0x000fea000383ffff */
.L_x_27:
[----:B-1----:R-:W-:-:S07]  /*7950*/  MOV R2, UR33 ;  /* 0x0000002100027c02 */ /* 0x002fce0008000f00 */
.L_x_124:
[----:B-1----:R1:W2:Y:S02]  /*7960*/  SYNCS.PHASECHK.TRANS64.TRYWAIT P0, [R2+URZ+0x20], R5 ;  /* 0x00002005020075a7 */ /* 0x0022a400080011ff */
[----:B--2---:R-:W-:Y:S05]  /*7970*/  @!P0 NANOSLEEP.SYNCS 0x989680 ;  /* 0x009896800000895d */ /* 0x004fea0003900000 */
[----:B------:R-:W2:Y:S02]  /*7980*/  @!P0 SYNCS.PHASECHK.TRANS64 P0, [R2+URZ+0x20], R5 ;  /* 0x00002005020085a7 */ /* 0x000ea400080010ff */
[----:B--2---:R-:W-:Y:S05]  /*7990*/  @!P0 BRA `(.L_x_124) ;  /* 0xfffffffc00f08947 */ /* 0x004fea000383ffff */
[----:B------:R-:W-:Y:S05]  /*79a0*/  BRA `(.L_x_26) ;  /* 0xffffffa000047947 */ /* 0x000fea000383ffff */
.L_x_34:
[----:B-1----:R-:W-:-:S07]  /*79b0*/  MOV R2, UR17 ;  /* 0x0000001100027c02 */ /* 0x002fce0008000f00 */
.L_x_125:
[----:B-1----:R1:W2:Y:S02]  /*79c0*/  SYNCS.PHASECHK.TRANS64.TRYWAIT P0, [R2+URZ+0x20], R5 ;  /* 0x00002005020075a7 */ /* 0x0022a400080011ff */
[----:B--2---:R-:W-:Y:S05]  /*79d0*/  @!P0 NANOSLEEP.SYNCS 0x989680 ;  /* 0x009896800000895d */ /* 0x004fea0003900000 */
[----:B------:R-:W2:Y:S02]  /*79e0*/  @!P0 SYNCS.PHASECHK.TRANS64 P0, [R2+URZ+0x20], R5 ;  /* 0x00002005020085a7 */ /* 0x000ea400080010ff */
[----:B--2---:R-:W-:Y:S05]  /*79f0*/  @!P0 BRA `(.L_x_125) ;  /* 0xfffffffc00f08947 */ /* 0x004fea000383ffff */
[----:B------:R-:W-:Y:S05]  /*7a00*/  BRA `(.L_x_33) ;  /* 0xffffffa000bc7947 */ /* 0x000fea000383ffff */
.L_x_39:
[----:B-1----:R1:W2:Y:S02]  /*7a10*/  SYNCS.PHASECHK.TRANS64.TRYWAIT P0, [R2+URZ+0x70], R3 ;  /* 0x00007003020075a7 */ /* 0x0022a400080011ff */
[----:B--2---:R-:W-:Y:S05]  /*7a20*/  @!P0 NANOSLEEP.SYNCS 0x989680 ;  /* 0x009896800000895d */ /* 0x004fea0003900000 */
[----:B------:R-:W2:Y:S02]  /*7a30*/  @!P0 SYNCS.PHASECHK.TRANS64 P0, [R2+URZ+0x70], R3 ;  /* 0x00007003020085a7 */ /* 0x000ea400080010ff */
[----:B--2---:R-:W-:Y:S05]  /*7a40*/  @!P0 BRA `(.L_x_39) ;  /* 0xfffffffc00f08947 */ /* 0x004fea000383ffff */
[----:B------:R-:W-:Y:S05]  /*7a50*/  BRA `(.L_x_126) ;  /* 0xffffffa4005c7947 */ /* 0x000fea000383ffff */
.L_x_43:
[----:B---3--:R-:W-:-:S07]  /*7a60*/  MOV R0, UR4 ;  /* 0x0000000400007c02 */ /* 0x008fce0008000f00 */
.L_x_127:
[----:B-1----:R1:W2:Y:S02]  /*7a70*/  SYNCS.PHASECHK.TRANS64.TRYWAIT P0, [R0+URZ], R3 ;  /* 0x00000003000075a7 */ /* 0x0022a400080011ff */
[----:B--2---:R-:W-:Y:S05]  /*7a80*/  @!P0 NANOSLEEP.SYNCS 0x989680 ;  /* 0x009896800000895d */ /* 0x004fea0003900000 */
[----:B------:R-:W2:Y:S02]  /*7a90*/  @!P0 SYNCS.PHASECHK.TRANS64 P0, [R0+URZ], R3 ;  /* 0x00000003000085a7 */ /* 0x000ea400080010ff */
[----:B--2---:R-:W-:Y:S05]  /*7aa0*/  @!P0 BRA `(.L_x_127) ;  /* 0xfffffffc00f08947 */ /* 0x004fea000383ffff */
[----:B------:R-:W-:Y:S05]  /*7ab0*/  BRA `(.L_x_128) ;  /* 0xffffffa800cc7947 */ /* 0x000fea000383ffff */
.L_x_44:
[----:B---3--:R-:W-:-:S07]  /*7ac0*/  MOV R0, UR4 ;  /* 0x0000000400007c02 */ /* 0x008fce0008000f00 */
.L_x_129:
[----:B-1----:R1:W2:Y:S02]  /*7ad0*/  SYNCS.PHASECHK.TRANS64.TRYWAIT P0, [R0+URZ], R3 ;  /* 0x00000003000075a7 */ /* 0x0022a400080011ff */
[----:B--2---:R-:W-:Y:S05]  /*7ae0*/  @!P0 NANOSLEEP.SYNCS 0x989680 ;  /* 0x009896800000895d */ /* 0x004fea0003900000 */
[----:B------:R-:W2:Y:S02]  /*7af0*/  @!P0 SYNCS.PHASECHK.TRANS64 P0, [R0+URZ], R3 ;  /* 0x00000003000085a7 */ /* 0x000ea400080010ff */
[----:B--2---:R-:W-:Y:S05]  /*7b00*/  @!P0 BRA `(.L_x_129) ;  /* 0xfffffffc00f08947 */ /* 0x004fea000383ffff */
[----:B------:R-:W-:Y:S05]  /*7b10*/  BRA `(.L_x_130) ;  /* 0xffffffa800d87947 */ /* 0x000fea000383ffff */
.L_x_45:
[----:B---3--:R-:W-:-:S07]  /*7b20*/  MOV R0, UR4 ;  /* 0x0000000400007c02 */ /* 0x008fce0008000f00 */
.L_x_131:
[----:B-1----:R1:W2:Y:S02]  /*7b30*/  SYNCS.PHASECHK.TRANS64.TRYWAIT P0, [R0+URZ], R3 ;  /* 0x00000003000075a7 */ /* 0x0022a400080011ff */
[----:B--2---:R-:W-:Y:S05]  /*7b40*/  @!P0 NANOSLEEP.SYNCS 0x989680 ;  /* 0x009896800000895d */ /* 0x004fea0003900000 */
[----:B------:R-:W2:Y:S02]  /*7b50*/  @!P0 SYNCS.PHASECHK.TRANS64 P0, [R0+URZ], R3 ;  /* 0x00000003000085a7 */ /* 0x000ea400080010ff */
[----:B--2---:R-:W-:Y:S05]  /*7b60*/  @!P0 BRA `(.L_x_131) ;  /* 0xfffffffc00f08947 */ /* 0x004fea000383ffff */
[----:B------:R-:W-:Y:S05]  /*7b70*/  BRA `(.L_x_132) ;  /* 0xffffffa800e47947 */ /* 0x000fea000383ffff */
.L_x_48:
[----:B-1----:R1:W2:Y:S02]  /*7b80*/  SYNCS.PHASECHK.TRANS64.TRYWAIT P0, [R0+URZ+0xd0], R5 ;  /* 0x0000d005000075a7 */ /* 0x0022a400080011ff */
[----:B--2---:R-:W-:Y:S05]  /*7b90*/  @!P0 NANOSLEEP.SYNCS 0x989680 ;  /* 0x009896800000895d */ /* 0x004fea0003900000 */
[----:B------:R-:W2:Y:S02]  /*7ba0*/  @!P0 SYNCS.PHASECHK.TRANS64 P0, [R0+URZ+0xd0], R5 ;  /* 0x0000d005000085a7 */ /* 0x000ea400080010ff */
[----:B--2---:R-:W-:Y:S05]  /*7bb0*/  @!P0 BRA `(.L_x_48) ;  /* 0xfffffffc00f08947 */ /* 0x004fea000383ffff */
[----:B------:R-:W-:Y:S05]  /*7bc0*/  BRA `(.L_x_133) ;  /* 0xffffffac00447947 */ /* 0x000fea000383ffff */
.L_x_49:
[----:B------:R-:W-:-:S07]  /*7bd0*/  MOV R0, UR5 ;  /* 0x0000000500007c02 */ /* 0x000fce0008000f00 */
.L_x_134:
[----:B-1----:R1:W2:Y:S02]  /*7be0*/  SYNCS.PHASECHK.TRANS64.TRYWAIT P0, [R0+URZ+0x80], R7 ;  /* 0x00008007000075a7 */ /* 0x0022a400080011ff */
[----:B--2---:R-:W-:Y:S05]  /*7bf0*/  @!P0 NANOSLEEP.SYNCS 0x989680 ;  /* 0x009896800000895d */ /* 0x004fea0003900000 */
[----:B------:R-:W2:Y:S02]  /*7c00*/  @!P0 SYNCS.PHASECHK.TRANS64 P0, [R0+URZ+0x80], R7 ;  /* 0x00008007000085a7 */ /* 0x000ea400080010ff */
[----:B--2---:R-:W-:Y:S05]  /*7c10*/  @!P0 BRA `(.L_x_134) ;  /* 0xfffffffc00f08947 */ /* 0x004fea000383ffff */
[----:B------:R-:W-:Y:S05]  /*7c20*/  BRA `(.L_x_135) ;  /* 0xffffffac00547947 */ /* 0x000fea000383ffff */
.L_x_50:
[----:B-1----:R1:W2:Y:S02]  /*7c30*/  SYNCS.PHASECHK.TRANS64.TRYWAIT P1, [R0+URZ+0x70], R5 ;  /* 0x00007005000075a7 */ /* 0x0022a400080211ff */
[----:B--2---:R-:W-:Y:S05]  /*7c40*/  @!P1 NANOSLEEP.SYNCS 0x989680 ;  /* 0x009896800000995d */ /* 0x004fea0003900000 */
[----:B------:R-:W2:Y:S02]  /*7c50*/  @!P1 SYNCS.PHASECHK.TRANS64 P1, [R0+URZ+0x70], R5 ;  /* 0x00007005000095a7 */ /* 0x000ea400080210ff */
[----:B--2---:R-:W-:Y:S05]  /*7c60*/  @!P1 BRA `(.L_x_50) ;  /* 0xfffffffc00f09947 */ /* 0x004fea000383ffff */
[----:B------:R-:W-:Y:S05]  /*7c70*/  BRA `(.L_x_136) ;  /* 0xffffffac00847947 */ /* 0x000fea000383ffff */
.L_x_53:
[----:B------:R-:W-:-:S07]  /*7c80*/  MOV R0, UR5 ;  /* 0x0000000500007c02 */ /* 0x000fce0008000f00 */
.L_x_137:
[----:B-1----:R1:W2:Y:S02]  /*7c90*/  SYNCS.PHASECHK.TRANS64.TRYWAIT P0, [R0+URZ+0x80], R3 ;  /* 0x00008003000075a7 */ /* 0x0022a400080011ff */
[----:B--2---:R-:W-:Y:S05]  /*7ca0*/  @!P0 NANOSLEEP.SYNCS 0x989680 ;  /* 0x009896800000895d */ /* 0x004fea0003900000 */
[----:B------:R-:W2:Y:S02]  /*7cb0*/  @!P0 SYNCS.PHASECHK.TRANS64 P0, [R0+URZ+0x80], R3 ;  /* 0x00008003000085a7 */ /* 0x000ea400080010ff */
[----:B--2---:R-:W-:Y:S05]  /*7cc0*/  @!P0 BRA `(.L_x_137) ;  /* 0xfffffffc00f08947 */ /* 0x004fea000383ffff */
[----:B------:R-:W-:Y:S05]  /*7cd0*/  BRA `(.L_x_52) ;  /* 0xffffffac00d87947 */ /* 0x000fea000383ffff */
.L_x_62:
[----:B-1----:R-:W-:-:S04]  /*7ce0*/  MOV R4, UR6 ;  /* 0x0000000600047c02 */ /* 0x002fc80008000f00 */
[----:B------:R1:W2:Y:S03]  /*7cf0*/  SYNCS.PHASECHK.TRANS64.TRYWAIT P0, [R4+URZ+0x8], R5 ;  /* 0x00000805040075a7 */ /* 0x0002a600080011ff */
[----:B--2---:R-:W-:Y:S05]  /*7d00*/  @!P0 NANOSLEEP.SYNCS 0x989680 ;  /* 0x009896800000895d */ /* 0x004fea0003900000 */
[----:B------:R-:W2:Y:S02]  /*7d10*/  @!P0 SYNCS.PHASECHK.TRANS64 P0, [R4+URZ+0x8], R5 ;  /* 0x00000805040085a7 */ /* 0x000ea400080010ff */
[----:B--2---:R-:W-:Y:S05]  /*7d20*/  @!P0 BRA `(.L_x_62) ;  /* 0xfffffffc00ec8947 */ /* 0x004fea000383ffff */
[----:B------:R-:W-:Y:S05]  /*7d30*/  BRA `(.L_x_61) ;  /* 0xffffffb0008c7947 */ /* 0x000fea000383ffff */
.L_x_64:
[----:B------:R-:W-:Y:S01]  /*7d40*/  BSSY B0, `(.L_x_138) ;  /* 0x0000006000007945 */ /* 0x000fe20003800000 */
[----:B------:R-:W-:-:S07]  /*7d50*/  MOV R15, 0xffffffff ;  /* 0xffffffff000f7802 */ /* 0x000fce0000000f00 */
[----:B-1---5:R-:W-:Y:S05]  /*7d60*/  WARPSYNC.COLLECTIVE R15, `(.L_x_139) ;  /* 0x000000000f0c7348 */ /* 0x022fea0003c00000 */
[----:B------:R-:W-:Y:S02]  /*7d70*/  ELECT P6, UR79, PT ;  /* 0x00000000004f782f */ /* 0x000fe400038c0000 */
[----:B------:R-:W-:Y:S01]  /*7d80*/  MOV R14, UR79 ;  /* 0x0000004f000e7c02 */ /* 0x000fe20008000f00 */
[----:B-1---5:R-:W-:Y:S10]  /*7d90*/  ENDCOLLECTIVE ;  /* 0x000000000000791b */ /* 0x022ff40003800000 */
.L_x_139:
[----:B------:R-:W-:Y:S05]  /*7da0*/  BSYNC B0 ;  /* 0x0000000000007941 */ /* 0x000fea0003800000 */
.L_x_138:
[----:B------:R-:W-:Y:S05]  /*7db0*/  BRA `(.L_x_140) ;  /* 0xffffffb000bc7947 */ /* 0x000fea000383ffff */
.L_x_66:
[----:B-1----:R-:W-:-:S04]  /*7dc0*/  MOV R2, UR6 ;  /* 0x0000000600027c02 */ /* 0x002fc80008000f00 */
[----:B------:R1:W2:Y:S03]  /*7dd0*/  SYNCS.PHASECHK.TRANS64.TRYWAIT P0, [R2+URZ+0x8], R3 ;  /* 0x00000803020075a7 */ /* 0x0002a600080011ff */
[----:B--2---:R-:W-:Y:S05]  /*7de0*/  @!P0 NANOSLEEP.SYNCS 0x989680 ;  /* 0x009896800000895d */ /* 0x004fea0003900000 */
[----:B------:R-:W2:Y:S02]  /*7df0*/  @!P0 SYNCS.PHASECHK.TRANS64 P0, [R2+URZ+0x8], R3 ;  /* 0x00000803020085a7 */ /* 0x000ea400080010ff */
[----:B--2---:R-:W-:Y:S05]  /*7e00*/  @!P0 BRA `(.L_x_66) ;  /* 0xfffffffc00ec8947 */ /* 0x004fea000383ffff */
[----:B------:R-:W-:Y:S05]  /*7e10*/  BRA `(.L_x_65) ;  /* 0xffffffb000c07947 */ /* 0x000fea000383ffff */
.L_x_67:
[----:B-1----:R1:W2:Y:S02]  /*7e20*/  SYNCS.PHASECHK.TRANS64.TRYWAIT P0, [R0+URZ+0x70], R5 ;  /* 0x00007005000075a7 */ /* 0x0022a400080011ff */
[----:B--2---:R-:W-:Y:S05]  /*7e30*/  @!P0 NANOSLEEP.SYNCS 0x989680 ;  /* 0x009896800000895d */ /* 0x004fea0003900000 */
[----:B------:R-:W2:Y:S02]  /*7e40*/  @!P0 SYNCS.PHASECHK.TRANS64 P0, [R0+URZ+0x70], R5 ;  /* 0x00007005000085a7 */ /* 0x000ea400080010ff */
[----:B--2---:R-:W-:Y:S05]  /*7e50*/  @!P0 BRA `(.L_x_67) ;  /* 0xfffffffc00f08947 */ /* 0x004fea000383ffff */
[----:B------:R-:W-:Y:S05]  /*7e60*/  BRA `(.L_x_141) ;  /* 0xffffffb4009c7947 */ /* 0x000fea000383ffff */
.L_x_69:
[----:B------:R-:W-:-:S07]  /*7e70*/  MOV R0, UR10 ;  /* 0x0000000a00007c02 */ /* 0x000fce0008000f00 */
.L_x_142:
[----:B-1----:R1:W2:Y:S02]  /*7e80*/  SYNCS.PHASECHK.TRANS64.TRYWAIT P0, [R0+URZ+0xb0], R5 ;  /* 0x0000b005000075a7 */ /* 0x0022a400080011ff */
[----:B--2---:R-:W-:Y:S05]  /*7e90*/  @!P0 NANOSLEEP.SYNCS 0x989680 ;  /* 0x009896800000895d */ /* 0x004fea0003900000 */
[----:B------:R-:W2:Y:S02]  /*7ea0*/  @!P0 SYNCS.PHASECHK.TRANS64 P0, [R0+URZ+0xb0], R5 ;  /* 0x0000b005000085a7 */ /* 0x000ea400080010ff */
[----:B--2---:R-:W-:Y:S05]  /*7eb0*/  @!P0 BRA `(.L_x_142) ;  /* 0xfffffffc00f08947 */ /* 0x004fea000383ffff */
[----:B------:R-:W-:Y:S05]  /*7ec0*/  BRA `(.L_x_143) ;  /* 0xffffffb400e87947 */ /* 0x000fea000383ffff */
.L_x_72:
[----:B------:R-:W-:Y:S07]  /*7ed0*/  MOV R0, UR9 ;  /* 0x0000000900007c02 */ /* 0x000fee0008000f00 */
.L_x_144:
[----:B-1----:R1:W2:Y:S02]  /*7ee0*/  SYNCS.PHASECHK.TRANS64.TRYWAIT P0, [R0+URZ], R5 ;  /* 0x00000005000075a7 */ /* 0x0022a400080011ff */
[----:B--2---:R-:W-:Y:S05]  /*7ef0*/  @!P0 NANOSLEEP.SYNCS 0x989680 ;  /* 0x009896800000895d */ /* 0x004fea0003900000 */
[----:B------:R-:W2:Y:S02]  /*7f00*/  @!P0 SYNCS.PHASECHK.TRANS64 P0, [R0+URZ], R5 ;  /* 0x00000005000085a7 */ /* 0x000ea400080010ff */
[----:B--2---:R-:W-:Y:S05]  /*7f10*/  @!P0 BRA `(.L_x_144) ;  /* 0xfffffffc00f08947 */ /* 0x004fea000383ffff */
[----:B------:R-:W-:Y:S05]  /*7f20*/  BRA `(.L_x_71) ;  /* 0xffffffb400fc7947 */ /* 0x000fea000383ffff */
.L_x_76:
[----:B-1----:R-:W-:-:S07]  /*7f30*/  MOV R0, UR7 ;  /* 0x0000000700007c02 */ /* 0x002fce0008000f00 */
.L_x_145:
[----:B-1----:R1:W2:Y:S02]  /*7f40*/  SYNCS.PHASECHK.TRANS64.TRYWAIT P0, [R0+URZ], R3 ;  /* 0x00000003000075a7 */ /* 0x0022a400080011ff */
[----:B--2---:R-:W-:Y:S05]  /*7f50*/  @!P0 NANOSLEEP.SYNCS 0x989680 ;  /* 0x009896800000895d */ /* 0x004fea0003900000 */
[----:B------:R-:W2:Y:S02]  /*7f60*/  @!P0 SYNCS.PHASECHK.TRANS64 P0, [R0+URZ], R3 ;  /* 0x00000003000085a7 */ /* 0x000ea400080010ff */
[----:B--2---:R-:W-:Y:S05]  /*7f70*/  @!P0 BRA `(.L_x_145) ;  /* 0xfffffffc00f08947 */ /* 0x004fea000383ffff */
[----:B------:R-:W-:Y:S05]  /*7f80*/  BRA `(.L_x_146) ;  /* 0xffffffb800c87947 */ /* 0x000fea000383ffff */
.L_x_77:
[----:B------:R-:W-:-:S07]  /*7f90*/  MOV R0, UR7 ;  /* 0x0000000700007c02 */ /* 0x000fce0008000f00 */
.L_x_147:
[----:B-1----:R1:W2:Y:S02]  /*7fa0*/  SYNCS.PHASECHK.TRANS64.TRYWAIT P0, [R0+URZ], R3 ;  /* 0x00000003000075a7 */ /* 0x0022a400080011ff */
[----:B--2---:R-:W-:Y:S05]  /*7fb0*/  @!P0 NANOSLEEP.SYNCS 0x989680 ;  /* 0x009896800000895d */ /* 0x004fea0003900000 */
[----:B------:R-:W2:Y:S02]  /*7fc0*/  @!P0 SYNCS.PHASECHK.TRANS64 P0, [R0+URZ], R3 ;  /* 0x00000003000085a7 */ /* 0x000ea400080010ff */
[----:B--2---:R-:W-:Y:S05]  /*7fd0*/  @!P0 BRA `(.L_x_147) ;  /* 0xfffffffc00f08947 */ /* 0x004fea000383ffff */
[----:B------:R-:W-:Y:S05]  /*7fe0*/  BRA `(.L_x_148) ;  /* 0xffffffb800d47947 */ /* 0x000fea000383ffff */
.L_x_78:
[----:B------:R-:W-:-:S07]  /*7ff0*/  MOV R0, UR7 ;  /* 0x0000000700007c02 */ /* 0x000fce0008000f00 */
.L_x_149:
[----:B-1----:R1:W2:Y:S02]  /*8000*/  SYNCS.PHASECHK.TRANS64.TRYWAIT P0, [R0+URZ], R3 ;  /* 0x00000003000075a7 */ /* 0x0022a400080011ff */
[----:B--2---:R-:W-:Y:S05]  /*8010*/  @!P0 NANOSLEEP.SYNCS 0x989680 ;  /* 0x009896800000895d */ /* 0x004fea0003900000 */
[----:B------:R-:W2:Y:S02]  /*8020*/  @!P0 SYNCS.PHASECHK.TRANS64 P0, [R0+URZ], R3 ;  /* 0x00000003000085a7 */ /* 0x000ea400080010ff */
[----:B--2---:R-:W-:Y:S05]  /*8030*/  @!P0 BRA `(.L_x_149) ;  /* 0xfffffffc00f08947 */ /* 0x004fea000383ffff */
[----:B------:R-:W-:Y:S05]  /*8040*/  BRA `(.L_x_150) ;  /* 0xffffffb800e07947 */ /* 0x000fea000383ffff */
.L_x_81:
[----:B------:R-:W-:-:S07]  /*8050*/  MOV R0, UR8 ;  /* 0x0000000800007c02 */ /* 0x000fce0008000f00 */
.L_x_151:
[----:B-1----:R1:W2:Y:S02]  /*8060*/  SYNCS.PHASECHK.TRANS64.TRYWAIT P1, [R0+URZ+0xf0], R3 ;  /* 0x0000f003000075a7 */ /* 0x0022a400080211ff */
[----:B--2---:R-:W-:Y:S05]  /*8070*/  @!P1 NANOSLEEP.SYNCS 0x989680 ;  /* 0x009896800000995d */ /* 0x004fea0003900000 */
[----:B------:R-:W2:Y:S02]  /*8080*/  @!P1 SYNCS.PHASECHK.TRANS64 P1, [R0+URZ+0xf0], R3 ;  /* 0x0000f003000095a7 */ /* 0x000ea400080210ff */
[----:B--2---:R-:W-:Y:S05]  /*8090*/  @!P1 BRA `(.L_x_151) ;  /* 0xfffffffc00f09947 */ /* 0x004fea000383ffff */
[----:B------:R-:W-:Y:S05]  /*80a0*/  BRA `(.L_x_152) ;  /* 0xffffffbc002c7947 */ /* 0x000fea000383ffff */
.L_x_86:
[----:B--2---:R2:W4:Y:S02]  /*80b0*/  SYNCS.PHASECHK.TRANS64.TRYWAIT P0, [R0+URZ+0x70], R3 ;  /* 0x00007003000075a7 */ /* 0x00452400080011ff */
[----:B----4-:R-:W-:Y:S05]  /*80c0*/  @!P0 NANOSLEEP.SYNCS 0x989680 ;  /* 0x009896800000895d */ /* 0x010fea0003900000 */
[----:B------:R-:W4:Y:S02]  /*80d0*/  @!P0 SYNCS.PHASECHK.TRANS64 P0, [R0+URZ+0x70], R3 ;  /* 0x00007003000085a7 */ /* 0x000f2400080010ff */
[----:B----4-:R-:W-:Y:S05]  /*80e0*/  @!P0 BRA `(.L_x_86) ;  /* 0xfffffffc00f08947 */ /* 0x010fea000383ffff */
[----:B------:R-:W-:Y:S05]  /*80f0*/  BRA `(.L_x_153) ;  /* 0xffffffc000387947 */ /* 0x000fea000383ffff */
.L_x_89:
[----:B------:R-:W-:Y:S07]  /*8100*/  MOV R0, UR7 ;  /* 0x0000000700007c02 */ /* 0x000fee0008000f00 */
.L_x_154:
[----:B--2---:R2:W4:Y:S02]  /*8110*/  SYNCS.PHASECHK.TRANS64.TRYWAIT P0, [R0+URZ+0x68], R3 ;  /* 0x00006803000075a7 */ /* 0x00452400080011ff */
[----:B----4-:R-:W-:Y:S05]  /*8120*/  @!P0 NANOSLEEP.SYNCS 0x989680 ;  /* 0x009896800000895d */ /* 0x010fea0003900000 */
[----:B------:R-:W4:Y:S02]  /*8130*/  @!P0 SYNCS.PHASECHK.TRANS64 P0, [R0+URZ+0x68], R3 ;  /* 0x00006803000085a7 */ /* 0x000f2400080010ff */
[----:B----4-:R-:W-:Y:S05]  /*8140*/  @!P0 BRA `(.L_x_154) ;  /* 0xfffffffc00f08947 */ /* 0x010fea000383ffff */
[----:B------:R-:W-:Y:S05]  /*8150*/  BRA `(.L_x_88) ;  /* 0xffffffc400187947 */ /* 0x000fea000383ffff */
.L_x_92:
[----:B--2---:R-:W-:Y:S07]  /*8160*/  MOV R3, UR7 ;  /* 0x0000000700037c02 */ /* 0x004fee0008000f00 */
.L_x_155:
[----:B-1----:R1:W2:Y:S02]  /*8170*/  SYNCS.PHASECHK.TRANS64.TRYWAIT P0, [R3+URZ+0x50], R12 ;  /* 0x0000500c030075a7 */ /* 0x0022a400080011ff */
[----:B--2---:R-:W-:Y:S05]  /*8180*/  @!P0 NANOSLEEP.SYNCS 0x989680 ;  /* 0x009896800000895d */ /* 0x004fea0003900000 */
[----:B------:R-:W2:Y:S02]  /*8190*/  @!P0 SYNCS.PHASECHK.TRANS64 P0, [R3+URZ+0x50], R12 ;  /* 0x0000500c030085a7 */ /* 0x000ea400080010ff */
[----:B--2---:R-:W-:Y:S05]  /*81a0*/  @!P0 BRA `(.L_x_155) ;  /* 0xfffffffc00f08947 */ /* 0x004fea000383ffff */
[----:B------:R-:W-:Y:S05]  /*81b0*/  BRA `(.L_x_156) ;  /* 0xffffffc400907947 */ /* 0x000fea000383ffff */
.L_x_93:
[----:B------:R-:W-:Y:S07]  /*81c0*/  MOV R3, UR7 ;  /* 0x0000000700037c02 */ /* 0x000fee0008000f00 */
.L_x_157:
[----:B-1----:R1:W2:Y:S02]  /*81d0*/  SYNCS.PHASECHK.TRANS64.TRYWAIT P0, [R3+URZ+0x58], R12 ;  /* 0x0000580c030075a7 */ /* 0x0022a400080011ff */
[----:B--2---:R-:W-:Y:S05]  /*81e0*/  @!P0 NANOSLEEP.SYNCS 0x989680 ;  /* 0x009896800000895d */ /* 0x004fea0003900000 */
[----:B------:R-:W2:Y:S02]  /*81f0*/  @!P0 SYNCS.PHASECHK.TRANS64 P0, [R3+URZ+0x58], R12 ;  /* 0x0000580c030085a7 */ /* 0x000ea400080010ff */
[----:B--2---:R-:W-:Y:S05]  /*8200*/  @!P0 BRA `(.L_x_157) ;  /* 0xfffffffc00f08947 */ /* 0x004fea000383ffff */
[----:B------:R-:W-:Y:S05]  /*8210*/  BRA `(.L_x_158) ;  /* 0xffffffc800287947 */ /* 0x000fea000383ffff */
.L_x_95:
[----:B------:R-:W-:-:S07]  /*8220*/  MOV R0, UR7 ;  /* 0x0000000700007c02 */ /* 0x000fce0008000f00 */
.L_x_159:
[----:B-1----:R1:W4:Y:S02]  /*8230*/  SYNCS.PHASECHK.TRANS64.TRYWAIT P0, [R0+URZ+0x50], R3 ;  /* 0x00005003000075a7 */ /* 0x00232400080011ff */
[----:B----4-:R-:W-:Y:S05]  /*8240*/  @!P0 NANOSLEEP.SYNCS 0x989680 ;  /* 0x009896800000895d */ /* 0x010fea0003900000 */
[----:B------:R-:W4:Y:S02]  /*8250*/  @!P0 SYNCS.PHASECHK.TRANS64 P0, [R0+URZ+0x50], R3 ;  /* 0x00005003000085a7 */ /* 0x000f2400080010ff */
[----:B----4-:R-:W-:Y:S05]  /*8260*/  @!P0 BRA `(.L_x_159) ;  /* 0xfffffffc00f08947 */ /* 0x010fea000383ffff */
[----:B------:R-:W-:Y:S05]  /*8270*/  BRA `(.L_x_160) ;  /* 0xffffffc800b07947 */ /* 0x000fea000383ffff */
.L_x_97:
[----:B--2---:R2:W3:Y:S02]  /*8280*/  SYNCS.PHASECHK.TRANS64.TRYWAIT P0, [R0+URZ+0x70], R3 ;  /* 0x00007003000075a7 */ /* 0x0044e400080011ff */
[----:B---3--:R-:W-:Y:S05]  /*8290*/  @!P0 NANOSLEEP.SYNCS 0x989680 ;  /* 0x009896800000895d */ /* 0x008fea0003900000 */
[----:B------:R-:W3:Y:S02]  /*82a0*/  @!P0 SYNCS.PHASECHK.TRANS64 P0, [R0+URZ+0x70], R3 ;  /* 0x00007003000085a7 */ /* 0x000ee400080010ff */
[----:B---3--:R-:W-:Y:S05]  /*82b0*/  @!P0 BRA `(.L_x_97) ;  /* 0xfffffffc00f08947 */ /* 0x008fea000383ffff */
[----:B------:R-:W-:Y:S05]  /*82c0*/  BRA `(.L_x_161) ;  /* 0xffffffcc00787947 */ /* 0x000fea000383ffff */
.L_x_108:
[----:B-1----:R1:W3:Y:S02]  /*82d0*/  SYNCS.PHASECHK.TRANS64.TRYWAIT P1, [R3+URZ+0x40], R0 ;  /* 0x00004000030075a7 */ /* 0x0022e400080211ff */
[----:B---3--:R-:W-:Y:S05]  /*82e0*/  @!P1 NANOSLEEP.SYNCS 0x989680 ;  /* 0x009896800000995d */ /* 0x008fea0003900000 */
[----:B------:R-:W3:Y:S02]  /*82f0*/  @!P1 SYNCS.PHASECHK.TRANS64 P1, [R3+URZ+0x40], R0 ;  /* 0x00004000030095a7 */ /* 0x000ee400080210ff */
[----:B---3--:R-:W-:Y:S05]  /*8300*/  @!P1 BRA `(.L_x_108) ;  /* 0xfffffffc00f09947 */ /* 0x008fea000383ffff */
[----:B------:R-:W-:Y:S05]  /*8310*/  BRA `(.L_x_107) ;  /* 0xffffffd8008c7947 */ /* 0x000fea000383ffff */
.L_x_110:
[----:B----4-:R4:W1:Y:S02]  /*8320*/  SYNCS.PHASECHK.TRANS64.TRYWAIT P0, [R111+URZ+0x90], R4 ;  /* 0x000090046f0075a7 */ /* 0x01086400080011ff */
[----:B-1----:R-:W-:Y:S05]  /*8330*/  @!P0 NANOSLEEP.SYNCS 0x989680 ;  /* 0x009896800000895d */ /* 0x002fea0003900000 */
[----:B------:R-:W1:Y:S02]  /*8340*/  @!P0 SYNCS.PHASECHK.TRANS64 P0, [R111+URZ+0x90], R4 ;  /* 0x000090046f0085a7 */ /* 0x000e6400080010ff */
[----:B-1----:R-:W-:Y:S05]  /*8350*/  @!P0 BRA `(.L_x_110) ;  /* 0xfffffffc00f08947 */ /* 0x002fea000383ffff */
[----:B------:R-:W-:Y:S05]  /*8360*/  BRA `(.L_x_109) ;  /* 0xffffffd800e07947 */ /* 0x000fea000383ffff */
.L_x_118:
[----:B--2---:R2:W3:Y:S02]  /*8370*/  SYNCS.PHASECHK.TRANS64.TRYWAIT P0, [R125+URZ+0x40], R2 ;  /* 0x000040027d0075a7 */ /* 0x0044e400080011ff */
[----:B---3--:R-:W-:Y:S05]  /*8380*/  @!P0 NANOSLEEP.SYNCS 0x989680 ;  /* 0x009896800000895d */ /* 0x008fea0003900000 */
[----:B------:R-:W3:Y:S02]  /*8390*/  @!P0 SYNCS.PHASECHK.TRANS64 P0, [R125+URZ+0x40], R2 ;  /* 0x000040027d0085a7 */ /* 0x000ee400080010ff */
[----:B---3--:R-:W-:Y:S05]  /*83a0*/  @!P0 BRA `(.L_x_118) ;  /* 0xfffffffc00f08947 */ /* 0x008fea000383ffff */
[----:B------:R-:W-:Y:S05]  /*83b0*/  BRA `(.L_x_117) ;  /* 0xffffffe400e47947 */ /* 0x000fea000383ffff */
        .weak           $__internal_0_$__cuda_sm10x_tcgen05_guardrail_trap_col_being_dealloced_not_returned_by_alloc
        .type           $__internal_0_$__cuda_sm10x_tcgen05_guardrail_trap_col_being_dealloced_not_returned_by_alloc,@function
        .size           $__internal_0_$__cuda_sm10x_tcgen05_guardrail_trap_col_being_dealloced_not_returned_by_alloc,($__internal_1_$__cuda_sm10x_tcgen05_guardrail_trap_phase_invalid_during_alloc - $__internal_0_$__cuda_sm10x_tcgen05_guardrail_trap_col_being_dealloced_not_returned_by_alloc)
$__internal_0_$__cuda_sm10x_tcgen05_guardrail_trap_col_being_dealloced_not_returned_by_alloc:
[----:B------:R-:W-:Y:S05]  /*83c0*/  BPT.TRAP 0x1 ;  /* 0x000000040000795c */ /* 0x000fea0000300000 */
[----:B------:R-:W-:-:S04]  /*83d0*/  HFMA2 R3, -RZ, RZ, 0, 0 ;  /* 0x00000000ff037431 */ /* 0x000fc800000001ff */
[----:B------:R-:W-:Y:S05]  /*83e0*/  RET.REL.NODEC R2 `(_ZN7cutlass13device_kernelINS_4gemm6kernel13GemmUniversalIN4cute5tupleIJiiiiEEENS1_10collective13CollectiveMmaINS1_35MainloopSm100TmaUmmaWarpSpecializedILi4ELi2ELi4ENS5_IJNS4_1CILi2EEENSA_ILi1EEESC_EEEEENS5_IJNSA_ILi128EEESF_NSA_ILi64EEEEEENS_12float_e5m2_tENS5_IJlSC_lEEESI_SJ_NS4_8TiledMMAINS4_8MMA_AtomIJNS4_10MMA_TraitsINS4_25SM100_MMA_F8F6F4_2x1SM_SSEJSI_SI_fSF_SF_NS4_17integral_constantINS4_4UMMA5MajorELSQ_0EEESR_NSO_INSP_7ScaleInELSS_0EEEST_EEEEEENS4_6LayoutINS5_IJSC_SC_SC_EEENS5_IJNSA_ILi0EEESY_SY_EEEEENS5_IJNS4_10UnderscoreES11_S11_EEEEENS4_18SM100_TMA_2SM_LOADENS4_14ComposedLayoutINS4_7SwizzleILi2ELi4ELi3EEENS4_18smem_ptr_flag_bitsILi8EEENSW_INS5_IJNSA_ILi8EEESG_EEENS5_IJSG_SC_EEEEEEEvNS4_8identityES14_S1E_vS1F_EENS_8epilogue10collective18CollectiveEpilogueINS1H_23Sm100TmaWarpSpecializedILi2ELi2ELi32ELb0ELb0EEEJNS5_IJSG_SF_SG_EEENS5_IJNSW_ISG_SC_EENSW_INS5_IJNSA_ILi32EEESB_EEENS5_IJSC_SG_EEEEEEEESI_SJ_SI_SJ_NS1H_6fusion15FusionCallbacksIS1L_NS1T_17LinearCombinationISI_fSI_fLNS_15FloatRoundStyleE2EEES1M_S1S_JEEENS4_5SM1004TMEM4LOAD26SM100_TMEM_LOAD_32dp32b32xENS4_13SM90_TMA_LOADENS15_INS16_ILi1ELi4ELi3EEES19_NSW_INS5_IJS1A_S1O_EEENS5_IJS1O_SC_EEEEEEENS4_39AutoVectorizingCopyWithAssumedAlignmentILi128EEENS4_14SM90_TMA_STOREES28_S2A_S2A_EEEvvEEEEvNT_6ParamsE) ;  /* 0xffffff7c02047950 */ /* 0x000fea0003c3ffff */
        .weak           $__internal_1_$__cuda_sm10x_tcgen05_guardrail_trap_phase_invalid_during_alloc
        .type           $__internal_1_$__cuda_sm10x_tcgen05_guardrail_trap_phase_invalid_during_alloc,@function
        .size           $__internal_1_$__cuda_sm10x_tcgen05_guardrail_trap_phase_invalid_during_alloc,($__internal_2_$__cuda_sm10x_tcgen05_guardrail_trap_unallocated_columns_being_dealloced - $__internal_1_$__cuda_sm10x_tcgen05_guardrail_trap_phase_invalid_during_alloc)
$__internal_1_$__cuda_sm10x_tcgen05_guardrail_trap_phase_invalid_during_alloc:
[----:B------:R-:W-:Y:S05]  /*83f0*/  BPT.TRAP 0x1 ;  /* 0x000000040000795c */ /* 0x000fea0000300000 */
[----:B------:R-:W-:-:S04]  /*8400*/  MOV R3, 0x0 ;  /* 0x0000000000037802 */ /* 0x000fc80000000f00 */
[----:B------:R-:W-:Y:S05]  /*8410*/  RET.REL.NODEC R2 `(_ZN7cutlass13device_kernelINS_4gemm6kernel13GemmUniversalIN4cute5tupleIJiiiiEEENS1_10collective13CollectiveMmaINS1_35MainloopSm100TmaUmmaWarpSpecializedILi4ELi2ELi4ENS5_IJNS4_1CILi2EEENSA_ILi1EEESC_EEEEENS5_IJNSA_ILi128EEESF_NSA_ILi64EEEEEENS_12float_e5m2_tENS5_IJlSC_lEEESI_SJ_NS4_8TiledMMAINS4_8MMA_AtomIJNS4_10MMA_TraitsINS4_25SM100_MMA_F8F6F4_2x1SM_SSEJSI_SI_fSF_SF_NS4_17integral_constantINS4_4UMMA5MajorELSQ_0EEESR_NSO_INSP_7ScaleInELSS_0EEEST_EEEEEENS4_6LayoutINS5_IJSC_SC_SC_EEENS5_IJNSA_ILi0EEESY_SY_EEEEENS5_IJNS4_10UnderscoreES11_S11_EEEEENS4_18SM100_TMA_2SM_LOADENS4_14ComposedLayoutINS4_7SwizzleILi2ELi4ELi3EEENS4_18smem_ptr_flag_bitsILi8EEENSW_INS5_IJNSA_ILi8EEESG_EEENS5_IJSG_SC_EEEEEEEvNS4_8identityES14_S1E_vS1F_EENS_8epilogue10collective18CollectiveEpilogueINS1H_23Sm100TmaWarpSpecializedILi2ELi2ELi32ELb0ELb0EEEJNS5_IJSG_SF_SG_EEENS5_IJNSW_ISG_SC_EENSW_INS5_IJNSA_ILi32EEESB_EEENS5_IJSC_SG_EEEEEEEESI_SJ_SI_SJ_NS1H_6fusion15FusionCallbacksIS1L_NS1T_17LinearCombinationISI_fSI_fLNS_15FloatRoundStyleE2EEES1M_S1S_JEEENS4_5SM1004TMEM4LOAD26SM100_TMEM_LOAD_32dp32b32xENS4_13SM90_TMA_LOADENS15_INS16_ILi1ELi4ELi3EEES19_NSW_INS5_IJS1A_S1O_EEENS5_IJS1O_SC_EEEEEEENS4_39AutoVectorizingCopyWithAssumedAlignmentILi128EEENS4_14SM90_TMA_STOREES28_S2A_S2A_EEEvvEEEEvNT_6ParamsE) ;  /* 0xffffff7802f87950 */ /* 0x000fea0003c3ffff */
        .weak           $__internal_2_$__cuda_sm10x_tcgen05_guardrail_trap_unallocated_columns_being_dealloced
        .type           $__internal_2_$__cuda_sm10x_tcgen05_guardrail_trap_unallocated_columns_being_dealloced,@function
        .size           $__internal_2_$__cuda_sm10x_tcgen05_guardrail_trap_unallocated_columns_being_dealloced,(.L_x_163 - $__internal_2_$__cuda_sm10x_tcgen05_guardrail_trap_unallocated_columns_being_dealloced)
$__internal_2_$__cuda_sm10x_tcgen05_guardrail_trap_unallocated_columns_being_dealloced:
[----:B------:R-:W-:Y:S05]  /*8420*/  BPT.TRAP 0x1 ;  /* 0x000000040000795c */ /* 0x000fea0000300000 */
[----:B------:R-:W-:-:S04]  /*8430*/  HFMA2 R3, -RZ, RZ, 0, 0 ;  /* 0x00000000ff037431 */ /* 0x000fc800000001ff */
[----:B------:R-:W-:Y:S05]  /*8440*/  RET.REL.NODEC R2 `(_ZN7cutlass13device_kernelINS_4gemm6kernel13GemmUniversalIN4cute5tupleIJiiiiEEENS1_10collective13CollectiveMmaINS1_35MainloopSm100TmaUmmaWarpSpecializedILi4ELi2ELi4ENS5_IJNS4_1CILi2EEENSA_ILi1EEESC_EEEEENS5_IJNSA_ILi128EEESF_NSA_ILi64EEEEEENS_12float_e5m2_tENS5_IJlSC_lEEESI_SJ_NS4_8TiledMMAINS4_8MMA_AtomIJNS4_10MMA_TraitsINS4_25SM100_MMA_F8F6F4_2x1SM_SSEJSI_SI_fSF_SF_NS4_17integral_constantINS4_4UMMA5MajorELSQ_0EEESR_NSO_INSP_7ScaleInELSS_0EEEST_EEEEEENS4_6LayoutINS5_IJSC_SC_SC_EEENS5_IJNSA_ILi0EEESY_SY_EEEEENS5_IJNS4_10UnderscoreES11_S11_EEEEENS4_18SM100_TMA_2SM_LOADENS4_14ComposedLayoutINS4_7SwizzleILi2ELi4ELi3EEENS4_18smem_ptr_flag_bitsILi8EEENSW_INS5_IJNSA_ILi8EEESG_EEENS5_IJSG_SC_EEEEEEEvNS4_8identityES14_S1E_vS1F_EENS_8epilogue10collective18CollectiveEpilogueINS1H_23Sm100TmaWarpSpecializedILi2ELi2ELi32ELb0ELb0EEEJNS5_IJSG_SF_SG_EEENS5_IJNSW_ISG_SC_EENSW_INS5_IJNSA_ILi32EEESB_EEENS5_IJSC_SG_EEEEEEEESI_SJ_SI_SJ_NS1H_6fusion15FusionCallbacksIS1L_NS1T_17LinearCombinationISI_fSI_fLNS_15FloatRoundStyleE2EEES1M_S1S_JEEENS4_5SM1004TMEM4LOAD26SM100_TMEM_LOAD_32dp32b32xENS4_13SM90_TMA_LOADENS15_INS16_ILi1ELi4ELi3EEES19_NSW_INS5_IJS1A_S1O_EEENS5_IJS1O_SC_EEEEEEENS4_39AutoVectorizingCopyWithAssumedAlignmentILi128EEENS4_14SM90_TMA_STOREES28_S2A_S2A_EEEvvEEEEvNT_6ParamsE) ;  /* 0xffffff7802ec7950 */ /* 0x000fea0003c3ffff */
.L_x_162:
[----:B------:R-:W-:-:S00]  /*8450*/  BRA `(.L_x_162) ;  /* 0xfffffffc00fc7947 */ /* 0x000fc0000383ffff */
[----:B------:R-:W-:-:S00]  /*8460*/  NOP ;  /* 0x0000000000007918 */ /* 0x000fc00000000000 */
        /* <DEDUP_REMOVED lines=9> */
.L_x_163:


//--------------------- .nv.global.init           --------------------------
	.section	.nv.global.init,"aw",@progbits
.nv.global.init:
	.type		$str$27,@object
	.size		$str$27,($str$28 - $str$27)
$str$27:
        /*0000*/ 	.byte	0x28, 0x61, 0x64, 0x64, 0x72, 0x65, 0x73, 0x73, 0x20, 0x26, 0x20, 0x6d, 0x61, 0x73, 0x6b, 0x29
        /*0010*/ 	.byte	0x20, 0x3d, 0x3d, 0x20, 0x30, 0x00
	.type		$str$28,@object
	.size		$str$28,($str$26 - $str$28)
$str$28:
        /*0016*/ 	.byte	0x2f, 0x74, 0x6d, 0x70, 0x2f, 0x63, 0x75, 0x74, 0x6c, 0x61, 0x73, 0x73, 0x5f, 0x73, 0x77, 0x65
        /*0026*/ 	.byte	0x65, 0x70, 0x5f, 0x73, 0x72, 0x63, 0x2f, 0x69, 0x6e, 0x63, 0x6c, 0x75, 0x64, 0x65, 0x2f, 0x63
        /*0036*/ 	.byte	0x75, 0x74, 0x65, 0x2f, 0x70, 0x6f, 0x69, 0x6e, 0x74, 0x65, 0x72, 0x5f, 0x66, 0x6c, 0x61, 0x67
        /*0046*/ 	.byte	0x67, 0x65, 0x64, 0x2e, 0x68, 0x70, 0x70, 0x00
	.type		$str$26,@object
	.size		$str$26,($str$25 - $str$26)
$str$26:
        /*004e*/ 	.byte	0x2f, 0x74, 0x6d, 0x70, 0x2f, 0x63, 0x75, 0x74, 0x6c, 0x61, 0x73, 0x73, 0x5f, 0x73, 0x77, 0x65
        /*005e*/ 	.byte	0x65, 0x70, 0x5f, 0x73, 0x72, 0x63, 0x2f, 0x69, 0x6e, 0x63, 0x6c, 0x75, 0x64, 0x65, 0x2f, 0x63
        /*006e*/ 	.byte	0x75, 0x74, 0x65, 0x2f, 0x61, 0x74, 0x6f, 0x6d, 0x2f, 0x63, 0x6f, 0x70, 0x79, 0x5f, 0x74, 0x72
        /*007e*/ 	.byte	0x61, 0x69, 0x74, 0x73, 0x5f, 0x73, 0x6d, 0x31, 0x30, 0x30, 0x2e, 0x68, 0x70, 0x70, 0x00
	.type		$str$25,@object
	.size		$str$25,(__unnamed_1 - $str$25)
$str$25:
        /*008d*/ 	.byte	0x28, 0x28, 0x75, 0x69, 0x6e, 0x74, 0x33, 0x32, 0x5f, 0x74, 0x28, 0x74, 0x68, 0x72, 0x65, 0x61
        /*009d*/ 	.byte	0x64, 0x49, 0x64, 0x78, 0x2e, 0x78, 0x29, 0x20, 0x2f, 0x20, 0x33, 0x32, 0x29, 0x20, 0x25, 0x20
        /*00ad*/ 	.byte	0x34, 0x29, 0x20, 0x3d, 0x3d, 0x20, 0x28, 0x28, 0x28, 0x74, 0x6d, 0x65, 0x6d, 0x5f, 0x61, 0x64
        /*00bd*/ 	.byte	0x64, 0x72, 0x20, 0x3e, 0x3e, 0x20, 0x31, 0x36, 0x29, 0x20, 0x2f, 0x20, 0x33, 0x32, 0x29, 0x20
        /*00cd*/ 	.byte	0x25, 0x20, 0x34, 0x29, 0x00
	.type		__unnamed_1,@object
	.size		__unnamed_1,(__unnamed_2 - __unnamed_1)
__unnamed_1:
        /*00d2*/ 	.byte	0x61, 0x75, 0x74, 0x6f, 0x20, 0x63, 0x75, 0x74, 0x65, 0x3a, 0x3a, 0x61, 0x73, 0x5f, 0x70, 0x6f
        /* <DEDUP_REMOVED lines=24> */
        /*0262*/ 	.byte	0x3a, 0x3a, 0x43, 0x3c, 0x34, 0x30, 0x39, 0x36, 0x3e, 0x3e, 0x3e, 0x3e, 0x5d, 0x00
	.type		__unnamed_2,@object
	.size		__unnamed_2,(.L_2 - __unnamed_2)
__unnamed_2:
        /* <DEDUP_REMOVED lines=40> */
        /*04f0*/ 	.byte	0x74, 0x65, 0x3a, 0x3a, 0x43, 0x3c, 0x30, 0x3e, 0x3e, 0x3e, 0x3e, 0x5d, 0x00
.L_2:


//--------------------- .nv.shared._ZN7cutlass13device_kernelINS_4gemm6kernel13GemmUniversalIN4cute5tupleIJiiiiEEENS1_10collective13CollectiveMmaINS1_35MainloopSm100TmaUmmaWarpSpecializedILi4ELi2ELi4ENS5_IJNS4_1CILi2EEENSA_ILi1EEESC_EEEEENS5_IJNSA_ILi128EEESF_NSA_ILi64EEEEEENS_12float_e5m2_tENS5_IJlSC_lEEESI_SJ_NS4_8TiledMMAINS4_8MMA_AtomIJNS4_10MMA_TraitsINS4_25SM100_MMA_F8F6F4_2x1SM_SSEJSI_SI_fSF_SF_NS4_17integral_constantINS4_4UMMA5MajorELSQ_0EEESR_NSO_INSP_7ScaleInELSS_0EEEST_EEEEEENS4_6LayoutINS5_IJSC_SC_SC_EEENS5_IJNSA_ILi0EEESY_SY_EEEEENS5_IJNS4_10UnderscoreES11_S11_EEEEENS4_18SM100_TMA_2SM_LOADENS4_14ComposedLayoutINS4_7SwizzleILi2ELi4ELi3EEENS4_18smem_ptr_flag_bitsILi8EEENSW_INS5_IJNSA_ILi8EEESG_EEENS5_IJSG_SC_EEEEEEEvNS4_8identityES14_S1E_vS1F_EENS_8epilogue10collective18CollectiveEpilogueINS1H_23Sm100TmaWarpSpecializedILi2ELi2ELi32ELb0ELb0EEEJNS5_IJSG_SF_SG_EEENS5_IJNSW_ISG_SC_EENSW_INS5_IJNSA_ILi32EEESB_EEENS5_IJSC_SG_EEEEEEEESI_SJ_SI_SJ_NS1H_6fusion15FusionCallbacksIS1L_NS1T_17LinearCombinationISI_fSI_fLNS_15FloatRoundStyleE2EEES1M_S1S_JEEENS4_5SM1004TMEM4LOAD26SM100_TMEM_LOAD_32dp32b32xENS4_13SM90_TMA_LOADENS15_INS16_ILi1ELi4ELi3EEES19_NSW_INS5_IJS1A_S1O_EEENS5_IJS1O_SC_EEEEEEENS4_39AutoVectorizingCopyWithAssumedAlignmentILi128EEENS4_14SM90_TMA_STOREES28_S2A_S2A_EEEvvEEEEvNT_6ParamsE --------------------------
	.section	.nv.shared._ZN7cutlass13device_kernelINS_4gemm6kernel13GemmUniversalIN4cute5tupleIJiiiiEEENS1_10collective13CollectiveMmaINS1_35MainloopSm100TmaUmmaWarpSpecializedILi4ELi2ELi4ENS5_IJNS4_1CILi2EEENSA_ILi1EEESC_EEEEENS5_IJNSA_ILi128EEESF_NSA_ILi64EEEEEENS_12float_e5m2_tENS5_IJlSC_lEEESI_SJ_NS4_8TiledMMAINS4_8MMA_AtomIJNS4_10MMA_TraitsINS4_25SM100_MMA_F8F6F4_2x1SM_SSEJSI_SI_fSF_SF_NS4_17integral_constantINS4_4UMMA5MajorELSQ_0EEESR_NSO_INSP_7ScaleInELSS_0EEEST_EEEEEENS4_6LayoutINS5_IJSC_SC_SC_EEENS5_IJNSA_ILi0EEESY_SY_EEEEENS5_IJNS4_10UnderscoreES11_S11_EEEEENS4_18SM100_TMA_2SM_LOADENS4_14ComposedLayoutINS4_7SwizzleILi2ELi4ELi3EEENS4_18smem_ptr_flag_bitsILi8EEENSW_INS5_IJNSA_ILi8EEESG_EEENS5_IJSG_SC_EEEEEEEvNS4_8identityES14_S1E_vS1F_EENS_8epilogue10collective18CollectiveEpilogueINS1H_23Sm100TmaWarpSpecializedILi2ELi2ELi32ELb0ELb0EEEJNS5_IJSG_SF_SG_EEENS5_IJNSW_ISG_SC_EENSW_INS5_IJNSA_ILi32EEESB_EEENS5_IJSC_SG_EEEEEEEESI_SJ_SI_SJ_NS1H_6fusion15FusionCallbacksIS1L_NS1T_17LinearCombinationISI_fSI_fLNS_15FloatRoundStyleE2EEES1M_S1S_JEEENS4_5SM1004TMEM4LOAD26SM100_TMEM_LOAD_32dp32b32xENS4_13SM90_TMA_LOADENS15_INS16_ILi1ELi4ELi3EEES19_NSW_INS5_IJS1A_S1O_EEENS5_IJS1O_SC_EEEEEEENS4_39AutoVectorizingCopyWithAssumedAlignmentILi128EEENS4_14SM90_TMA_STOREES28_S2A_S2A_EEEvvEEEEvNT_6ParamsE,"aw",@nobits
	.sectionflags	@""
	.align	16
	.zero		1024


//--------------------- .nv.shared.reserved.0     --------------------------
	.section	.nv.shared.reserved.0,"aw",@nobits
	.weak		__nv_reservedSMEM_offset_0_alias
	.size		__nv_reservedSMEM_offset_0_alias, 0, 64
	.other		__nv_reservedSMEM_offset_0_alias,@"STO_CUDA_RESERVED_SHARED STV_DEFAULT"
__nv_reservedSMEM_offset_0_alias:
	.zero		0
.nv.shared.reserved.0:
	.zero		64
	.weak		__nv_reservedSMEM_tcgen05_partition
	.type		__nv_reservedSMEM_tcgen05_partition,@object
	.size		__nv_reservedSMEM_tcgen05_partition,(.L_0 - __nv_reservedSMEM_tcgen05_partition)
__nv_reservedSMEM_tcgen05_partition:
	.zero		32
.L_0:


//--------------------- .nv.global                --------------------------
	.section	.nv.global,"aw",@nobits
.nv.global:
	.type		_ZN39_INTERNAL_dafe0f9b_4_k_cu_ab3a2a9f_91654cute1_E,@object
	.size		_ZN39_INTERNAL_dafe0f9b_4_k_cu_ab3a2a9f_91654cute1_E,(_ZN39_INTERNAL_dafe0f9b_4_k_cu_ab3a2a9f_91654cuda3std3__45__cpo6cbeginE - _ZN39_INTERNAL_dafe0f9b_4_k_cu_ab3a2a9f_91654cute1_E)
_ZN39_INTERNAL_dafe0f9b_4_k_cu_ab3a2a9f_91654cute1_E:
	.zero		1
	.type		_ZN39_INTERNAL_dafe0f9b_4_k_cu_ab3a2a9f_91654cuda3std3__45__cpo6cbeginE,@object
	.size		_ZN39_INTERNAL_dafe0f9b_4_k_cu_ab3a2a9f_91654cuda3std3__45__cpo6cbeginE,(_ZN39_INTERNAL_dafe0f9b_4_k_cu_ab3a2a9f_91654cuda3std3__48in_placeE - _ZN39_INTERNAL_dafe0f9b_4_k_cu_ab3a2a9f_91654cuda3std3__45__cpo6cbeginE)
_ZN39_INTERNAL_dafe0f9b_4_k_cu_ab3a2a9f_91654cuda3std3__45__cpo6cbeginE:
	.zero		1
	.type		_ZN39_INTERNAL_dafe0f9b_4_k_cu_ab3a2a9f_91654cuda3std3__48in_placeE,@object
	.size		_ZN39_INTERNAL_dafe0f9b_4_k_cu_ab3a2a9f_91654cuda3std3__48in_placeE,(_ZN39_INTERNAL_dafe0f9b_4_k_cu_ab3a2a9f_91654cuda3std6ranges3__45__cpo9iter_moveE - _ZN39_INTERNAL_dafe0f9b_4_k_cu_ab3a2a9f_91654cuda3std3__48in_placeE)
_ZN39_INTERNAL_dafe0f9b_4_k_cu_ab3a2a9f_91654cuda3std3__48in_placeE:
	.zero		1
	.type		_ZN39_INTERNAL_dafe0f9b_4_k_cu_ab3a2a9f_91654cuda3std6ranges3__45__cpo9iter_moveE,@object
	.size		_ZN39_INTERNAL_dafe0f9b_4_k_cu_ab3a2a9f_91654cuda3std6ranges3__45__cpo9iter_moveE,(_ZN39_INTERNAL_dafe0f9b_4_k_cu_ab3a2a9f_91654cuda3std3__45__cpo5beginE - _ZN39_INTERNAL_dafe0f9b_4_k_cu_ab3a2a9f_91654cuda3std6ranges3__45__cpo9iter_moveE)
_ZN39_INTERNAL_dafe0f9b_4_k_cu_ab3a2a9f_91654cuda3std6ranges3__45__cpo9iter_moveE:
	.zero		1
	.type		_ZN39_INTERNAL_dafe0f9b_4_k_cu_ab3a2a9f_91654cuda3std3__45__cpo5beginE,@object
	.size		_ZN39_INTERNAL_dafe0f9b_4_k_cu_ab3a2a9f_91654cuda3std3__45__cpo5beginE,(_ZN39_INTERNAL_dafe0f9b_4_k_cu_ab3a2a9f_91654cuda3std3__441_GLOBAL__N__dafe0f9b_4_k_cu_ab3a2a9f_91656ignoreE - _ZN39_INTERNAL_dafe0f9b_4_k_cu_ab3a2a9f_91654cuda3std3__45__cpo5beginE)
_ZN39_INTERNAL_dafe0f9b_4_k_cu_ab3a2a9f_91654cuda3std3__45__cpo5beginE:
	.zero		1
	.type		_ZN39_INTERNAL_dafe0f9b_4_k_cu_ab3a2a9f_91654cuda3std3__441_GLOBAL__N__dafe0f9b_4_k_cu_ab3a2a9f_91656ignoreE,@object
	.size		_ZN39_INTERNAL_dafe0f9b_4_k_cu_ab3a2a9f_91654cuda3std3__441_GLOBAL__N__dafe0f9b_4_k_cu_ab3a2a9f_91656ignoreE,(_ZN39_INTERNAL_dafe0f9b_4_k_cu_ab3a2a9f_91654cute7productE - _ZN39_INTERNAL_dafe0f9b_4_k_cu_ab3a2a9f_91654cuda3std3__441_GLOBAL__N__dafe0f9b_4_k_cu_ab3a2a9f_91656ignoreE)
_ZN39_INTERNAL_dafe0f9b_4_k_cu_ab3a2a9f_91654cuda3std3__441_GLOBAL__N__dafe0f9b_4_k_cu_ab3a2a9f_91656ignoreE:
	.zero		1
	.type		_ZN39_INTERNAL_dafe0f9b_4_k_cu_ab3a2a9f_91654cute7productE,@object
	.size		_ZN39_INTERNAL_dafe0f9b_4_k_cu_ab3a2a9f_91654cute7productE,(_ZN39_INTERNAL_dafe0f9b_4_k_cu_ab3a2a9f_91654cuda3std3__45__cpo3endE - _ZN39_INTERNAL_dafe0f9b_4_k_cu_ab3a2a9f_91654cute7productE)
_ZN39_INTERNAL_dafe0f9b_4_k_cu_ab3a2a9f_91654cute7productE:
	.zero		1
	.type		_ZN39_INTERNAL_dafe0f9b_4_k_cu_ab3a2a9f_91654cuda3std3__45__cpo3endE,@object
	.size		_ZN39_INTERNAL_dafe0f9b_4_k_cu_ab3a2a9f_91654cuda3std3__45__cpo3endE,(_ZN39_INTERNAL_dafe0f9b_4_k_cu_ab3a2a9f_91654cuda3std3__419piecewise_constructE - _ZN39_INTERNAL_dafe0f9b_4_k_cu_ab3a2a9f_91654cuda3std3__45__cpo3endE)
_ZN39_INTERNAL_dafe0f9b_4_k_cu_ab3a2a9f_91654cuda3std3__45__cpo3endE:
	.zero		1
	.type		_ZN39_INTERNAL_dafe0f9b_4_k_cu_ab3a2a9f_91654cuda3std3__419piecewise_constructE,@object
	.size		_ZN39_INTERNAL_dafe0f9b_4_k_cu_ab3a2a9f_91654cuda3std3__419piecewise_constructE,(_ZN39_INTERNAL_dafe0f9b_4_k_cu_ab3a2a9f_91654cuda3std3__45__cpo4cendE - _ZN39_INTERNAL_dafe0f9b_4_k_cu_ab3a2a9f_91654cuda3std3__419piecewise_constructE)
_ZN39_INTERNAL_dafe0f9b_4_k_cu_ab3a2a9f_91654cuda3std3__419piecewise_constructE:
	.zero		1
	.type		_ZN39_INTERNAL_dafe0f9b_4_k_cu_ab3a2a9f_91654cuda3std3__45__cpo4cendE,@object
	.size		_ZN39_INTERNAL_dafe0f9b_4_k_cu_ab3a2a9f_91654cuda3std3__45__cpo4cendE,(_ZN39_INTERNAL_dafe0f9b_4_k_cu_ab3a2a9f_91654cuda3std6ranges3__45__cpo4swapE - _ZN39_INTERNAL_dafe0f9b_4_k_cu_ab3a2a9f_91654cuda3std3__45__cpo4cendE)
_ZN39_INTERNAL_dafe0f9b_4_k_cu_ab3a2a9f_91654cuda3std3__45__cpo4cendE:
	.zero		1
	.type		_ZN39_INTERNAL_dafe0f9b_4_k_cu_ab3a2a9f_91654cuda3std6ranges3__45__cpo4swapE,@object
	.size		_ZN39_INTERNAL_dafe0f9b_4_k_cu_ab3a2a9f_91654cuda3std6ranges3__45__cpo4swapE,(.L_10 - _ZN39_INTERNAL_dafe0f9b_4_k_cu_ab3a2a9f_91654cuda3std6ranges3__45__cpo4swapE)
_ZN39_INTERNAL_dafe0f9b_4_k_cu_ab3a2a9f_91654cuda3std6ranges3__45__cpo4swapE:
	.zero		1
.L_10:


//--------------------- .nv.constant0._ZN7cutlass13device_kernelINS_4gemm6kernel13GemmUniversalIN4cute5tupleIJiiiiEEENS1_10collective13CollectiveMmaINS1_35MainloopSm100TmaUmmaWarpSpecializedILi4ELi2ELi4ENS5_IJNS4_1CILi2EEENSA_ILi1EEESC_EEEEENS5_IJNSA_ILi128EEESF_NSA_ILi64EEEEEENS_12float_e5m2_tENS5_IJlSC_lEEESI_SJ_NS4_8TiledMMAINS4_8MMA_AtomIJNS4_10MMA_TraitsINS4_25SM100_MMA_F8F6F4_2x1SM_SSEJSI_SI_fSF_SF_NS4_17integral_constantINS4_4UMMA5MajorELSQ_0EEESR_NSO_INSP_7ScaleInELSS_0EEEST_EEEEEENS4_6LayoutINS5_IJSC_SC_SC_EEENS5_IJNSA_ILi0EEESY_SY_EEEEENS5_IJNS4_10UnderscoreES11_S11_EEEEENS4_18SM100_TMA_2SM_LOADENS4_14ComposedLayoutINS4_7SwizzleILi2ELi4ELi3EEENS4_18smem_ptr_flag_bitsILi8EEENSW_INS5_IJNSA_ILi8EEESG_EEENS5_IJSG_SC_EEEEEEEvNS4_8identityES14_S1E_vS1F_EENS_8epilogue10collective18CollectiveEpilogueINS1H_23Sm100TmaWarpSpecializedILi2ELi2ELi32ELb0ELb0EEEJNS5_IJSG_SF_SG_EEENS5_IJNSW_ISG_SC_EENSW_INS5_IJNSA_ILi32EEESB_EEENS5_IJSC_SG_EEEEEEEESI_SJ_SI_SJ_NS1H_6fusion15FusionCallbacksIS1L_NS1T_17LinearCombinationISI_fSI_fLNS_15FloatRoundStyleE2EEES1M_S1S_JEEENS4_5SM1004TMEM4LOAD26SM100_TMEM_LOAD_32dp32b32xENS4_13SM90_TMA_LOADENS15_INS16_ILi1ELi4ELi3EEES19_NSW_INS5_IJS1A_S1O_EEENS5_IJS1O_SC_EEEEEEENS4_39AutoVectorizingCopyWithAssumedAlignmentILi128EEENS4_14SM90_TMA_STOREES28_S2A_S2A_EEEvvEEEEvNT_6ParamsE --------------------------
	.section	.nv.constant0._ZN7cutlass13device_kernelINS_4gemm6kernel13GemmUniversalIN4cute5tupleIJiiiiEEENS1_10collective13CollectiveMmaINS1_35MainloopSm100TmaUmmaWarpSpecializedILi4ELi2ELi4ENS5_IJNS4_1CILi2EEENSA_ILi1EEESC_EEEEENS5_IJNSA_ILi128EEESF_NSA_ILi64EEEEEENS_12float_e5m2_tENS5_IJlSC_lEEESI_SJ_NS4_8TiledMMAINS4_8MMA_AtomIJNS4_10MMA_TraitsINS4_25SM100_MMA_F8F6F4_2x1SM_SSEJSI_SI_fSF_SF_NS4_17integral_constantINS4_4UMMA5MajorELSQ_0EEESR_NSO_INSP_7ScaleInELSS_0EEEST_EEEEEENS4_6LayoutINS5_IJSC_SC_SC_EEENS5_IJNSA_ILi0EEESY_SY_EEEEENS5_IJNS4_10UnderscoreES11_S11_EEEEENS4_18SM100_TMA_2SM_LOADENS4_14ComposedLayoutINS4_7SwizzleILi2ELi4ELi3EEENS4_18smem_ptr_flag_bitsILi8EEENSW_INS5_IJNSA_ILi8EEESG_EEENS5_IJSG_SC_EEEEEEEvNS4_8identityES14_S1E_vS1F_EENS_8epilogue10collective18CollectiveEpilogueINS1H_23Sm100TmaWarpSpecializedILi2ELi2ELi32ELb0ELb0EEEJNS5_IJSG_SF_SG_EEENS5_IJNSW_ISG_SC_EENSW_INS5_IJNSA_ILi32EEESB_EEENS5_IJSC_SG_EEEEEEEESI_SJ_SI_SJ_NS1H_6fusion15FusionCallbacksIS1L_NS1T_17LinearCombinationISI_fSI_fLNS_15FloatRoundStyleE2EEES1M_S1S_JEEENS4_5SM1004TMEM4LOAD26SM100_TMEM_LOAD_32dp32b32xENS4_13SM90_TMA_LOADENS15_INS16_ILi1ELi4ELi3EEES19_NSW_INS5_IJS1A_S1O_EEENS5_IJS1O_SC_EEEEEEENS4_39AutoVectorizingCopyWithAssumedAlignmentILi128EEENS4_14SM90_TMA_STOREES28_S2A_S2A_EEEvvEEEEvNT_6ParamsE,"a",@progbits
	.sectionflags	@""
	.align	4
.nv.constant0._ZN7cutlass13device_kernelINS_4gemm6kernel13GemmUniversalIN4cute5tupleIJiiiiEEENS1_10collective13CollectiveMmaINS1_35MainloopSm100TmaUmmaWarpSpecializedILi4ELi2ELi4ENS5_IJNS4_1CILi2EEENSA_ILi1EEESC_EEEEENS5_IJNSA_ILi128EEESF_NSA_ILi64EEEEEENS_12float_e5m2_tENS5_IJlSC_lEEESI_SJ_NS4_8TiledMMAINS4_8MMA_AtomIJNS4_10MMA_TraitsINS4_25SM100_MMA_F8F6F4_2x1SM_SSEJSI_SI_fSF_SF_NS4_17integral_constantINS4_4UMMA5MajorELSQ_0EEESR_NSO_INSP_7ScaleInELSS_0EEEST_EEEEEENS4_6LayoutINS5_IJSC_SC_SC_EEENS5_IJNSA_ILi0EEESY_SY_EEEEENS5_IJNS4_10UnderscoreES11_S11_EEEEENS4_18SM100_TMA_2SM_LOADENS4_14ComposedLayoutINS4_7SwizzleILi2ELi4ELi3EEENS4_18smem_ptr_flag_bitsILi8EEENSW_INS5_IJNSA_ILi8EEESG_EEENS5_IJSG_SC_EEEEEEEvNS4_8identityES14_S1E_vS1F_EENS_8epilogue10collective18CollectiveEpilogueINS1H_23Sm100TmaWarpSpecializedILi2ELi2ELi32ELb0ELb0EEEJNS5_IJSG_SF_SG_EEENS5_IJNSW_ISG_SC_EENSW_INS5_IJNSA_ILi32EEESB_EEENS5_IJSC_SG_EEEEEEEESI_SJ_SI_SJ_NS1H_6fusion15FusionCallbacksIS1L_NS1T_17LinearCombinationISI_fSI_fLNS_15FloatRoundStyleE2EEES1M_S1S_JEEENS4_5SM1004TMEM4LOAD26SM100_TMEM_LOAD_32dp32b32xENS4_13SM90_TMA_LOADENS15_INS16_ILi1ELi4ELi3EEES19_NSW_INS5_IJS1A_S1O_EEENS5_IJS1O_SC_EEEEEEENS4_39AutoVectorizingCopyWithAssumedAlignmentILi128EEENS4_14SM90_TMA_STOREES28_S2A_S2A_EEEvvEEEEvNT_6ParamsE:
	.zero		2944


//--------------------- SYMBOLS --------------------------

	.type		.nv.reservedSmem.offset0,@object
	.size		.nv.reservedSmem.offset0,0x4
	.type		.nv.reservedSmem.cap,@object
	.size		.nv.reservedSmem.cap,0x4
	.type		__assertfail,@function
